// auto-generated by cutlass_sweep.gemm — config: {"arch": "sm_90", "cluster_m": 2, "cluster_n": 1, "dtype": "fp16", "dtype_b": "fp16", "layout": "nt", "stages": 0, "tile_k": 64, "tile_m": 64, "tile_n": 512}
#include "cutlass/cutlass.h"
#include "cutlass/gemm/collective/collective_builder.hpp"
#include "cutlass/gemm/device/gemm_universal_adapter.h"
#include "cutlass/gemm/kernel/gemm_universal.hpp"
#include "cutlass/epilogue/collective/collective_builder.hpp"

using ElemA = cutlass::half_t;
using ElemB = cutlass::half_t;
using ElemCD = cutlass::half_t;
using Acc  = float;
using TileShape    = cute::Shape<cute::_64, cute::_512, cute::_64>;
using ClusterShape = cute::Shape<cute::_2, cute::_1, cute::_1>;

using CollectiveEpilogue = typename cutlass::epilogue::collective::CollectiveBuilder<
    cutlass::arch::Sm90, cutlass::arch::OpClassTensorOp,
    TileShape, ClusterShape,
    cutlass::epilogue::collective::EpilogueTileAuto,
    Acc, Acc,
    ElemCD, cutlass::layout::RowMajor, 128 / cutlass::sizeof_bits<ElemCD>::value,
    ElemCD, cutlass::layout::RowMajor, 128 / cutlass::sizeof_bits<ElemCD>::value,
    cutlass::epilogue::collective::EpilogueScheduleAuto
  >::CollectiveOp;

using CollectiveMainloop = typename cutlass::gemm::collective::CollectiveBuilder<
    cutlass::arch::Sm90, cutlass::arch::OpClassTensorOp,
    ElemA, cutlass::layout::RowMajor, 128 / cutlass::sizeof_bits<ElemA>::value,
    ElemB, cutlass::layout::ColumnMajor, 128 / cutlass::sizeof_bits<ElemB>::value,
    Acc,
    TileShape, ClusterShape,
    cutlass::gemm::collective::StageCountAutoCarveout<static_cast<int>(sizeof(typename CollectiveEpilogue::SharedStorage))>,
    cutlass::gemm::collective::KernelScheduleAuto
  >::CollectiveOp;

using GemmKernel = cutlass::gemm::kernel::GemmUniversal<
    cute::Shape<int,int,int,int>,
    CollectiveMainloop,
    CollectiveEpilogue
>;
using Gemm = cutlass::gemm::device::GemmUniversalAdapter<GemmKernel>;

// Force the device kernel symbol into the cubin without needing a host main.
auto* _anchor = &cutlass::device_kernel<GemmKernel>;


// ===== COMPILED SASS (sm_90a) =====

	.target	sm_90a

	.elftype	@"ET_EXEC"


//--------------------- .note.nv.tkinfo           --------------------------
	.section	.note.nv.tkinfo,"",@"SHT_NOTE"
	.sectionflags	@"SHF_NOTE_NV_TKINFO"
	.tkinfo
        /*0018*/ 	.word	0x00000002
        /*0030*/ 	.string	""
        /*0030*/ 	.string	"ptxas"
        /*0030*/ 	.string	"Cuda compilation tools, release 13.0, V13.0.88"
        /*0030*/ 	.string	"Build cuda_13.0.r13.0/compiler.36424714_0"
        /*0030*/ 	.string	"-arch sm_90a -m 64 "



//--------------------- .note.nv.cuinfo           --------------------------
	.section	.note.nv.cuinfo,"",@"SHT_NOTE"
	.sectionflags	@"SHF_NOTE_NV_CUINFO"
        /*0018*/ 	.short	0x0002
        /*001a*/ 	.short	0x005a
        /*001c*/ 	.short	0x0082
	.zero		2


//--------------------- .nv.info                  --------------------------
	.section	.nv.info,"",@"SHT_CUDA_INFO"
	.align	4


	//----- nvinfo : EIATTR_REGCOUNT
	.align		4
        /*0000*/ 	.byte	0x04, 0x2f
        /*0002*/ 	.short	(.L_15 - .L_14)
	.align		4
.L_14:
        /*0004*/ 	.word	index@(_ZN7cutlass13device_kernelINS_4gemm6kernel13GemmUniversalIN4cute5tupleIJiiiiEEENS1_10collective13CollectiveMmaINS1_34MainloopSm90TmaGmmaWarpSpecializedILi3ENS5_IJNS4_1CILi2EEENSA_ILi1EEESC_EEENS1_32KernelTmaWarpSpecializedPingpongEEENS5_IJNSA_ILi64EEENSA_ILi512EEESG_EEENS_6half_tENS5_IJlSC_lEEESJ_SK_NS4_8TiledMMAINS4_8MMA_AtomIJNS4_4SM904GMMA26MMA_64x256x16_F32F16F16_SSILNSO_5MajorE0ELSQ_0ELNSO_7ScaleInE1ELSR_1EEEEEENS4_6LayoutINS5_IJSC_SC_SC_EEENS5_IJNSA_ILi0EEESW_SW_EEEEENS5_IJNS4_10UnderscoreESZ_SZ_EEEEENS4_13SM90_TMA_LOADENS4_14ComposedLayoutINS4_7SwizzleILi3ELi4ELi3EEENS4_18smem_ptr_flag_bitsILi16EEENSU_INS5_IJNSA_ILi8EEESG_EEENS5_IJSG_SC_EEEEEEEvNS4_8identityENS4_23SM90_TMA_LOAD_MULTICASTES1C_vS1D_EENS_8epilogue10collective6detail29Sm90TmaWarpSpecializedAdapterINS1H_15DefaultEpilogueISJ_SK_SK_NS1G_6thread17LinearCombinationISJ_Li1EffLNS1L_9ScaleType4KindE0ELNS_15FloatRoundStyleE2ESJ_EENS1_15EpilogueDefaultEEEEEvvEEEEvNT_6ParamsE)
        /*0008*/ 	.word	0x000000a8


	//----- nvinfo : EIATTR_FRAME_SIZE
	.align		4
.L_15:
        /*000c*/ 	.byte	0x04, 0x11
        /*000e*/ 	.short	(.L_17 - .L_16)
	.align		4
.L_16:
        /*0010*/ 	.word	index@(_ZN7cutlass13device_kernelINS_4gemm6kernel13GemmUniversalIN4cute5tupleIJiiiiEEENS1_10collective13CollectiveMmaINS1_34MainloopSm90TmaGmmaWarpSpecializedILi3ENS5_IJNS4_1CILi2EEENSA_ILi1EEESC_EEENS1_32KernelTmaWarpSpecializedPingpongEEENS5_IJNSA_ILi64EEENSA_ILi512EEESG_EEENS_6half_tENS5_IJlSC_lEEESJ_SK_NS4_8TiledMMAINS4_8MMA_AtomIJNS4_4SM904GMMA26MMA_64x256x16_F32F16F16_SSILNSO_5MajorE0ELSQ_0ELNSO_7ScaleInE1ELSR_1EEEEEENS4_6LayoutINS5_IJSC_SC_SC_EEENS5_IJNSA_ILi0EEESW_SW_EEEEENS5_IJNS4_10UnderscoreESZ_SZ_EEEEENS4_13SM90_TMA_LOADENS4_14ComposedLayoutINS4_7SwizzleILi3ELi4ELi3EEENS4_18smem_ptr_flag_bitsILi16EEENSU_INS5_IJNSA_ILi8EEESG_EEENS5_IJSG_SC_EEEEEEEvNS4_8identityENS4_23SM90_TMA_LOAD_MULTICASTES1C_vS1D_EENS_8epilogue10collective6detail29Sm90TmaWarpSpecializedAdapterINS1H_15DefaultEpilogueISJ_SK_SK_NS1G_6thread17LinearCombinationISJ_Li1EffLNS1L_9ScaleType4KindE0ELNS_15FloatRoundStyleE2ESJ_EENS1_15EpilogueDefaultEEEEEvvEEEEvNT_6ParamsE)
        /*0014*/ 	.word	0x000007a8


	//----- nvinfo : EIATTR_MIN_STACK_SIZE
	.align		4
.L_17:
        /*0018*/ 	.byte	0x04, 0x12
        /*001a*/ 	.short	(.L_19 - .L_18)
	.align		4
.L_18:
        /*001c*/ 	.word	index@(_ZN7cutlass13device_kernelINS_4gemm6kernel13GemmUniversalIN4cute5tupleIJiiiiEEENS1_10collective13CollectiveMmaINS1_34MainloopSm90TmaGmmaWarpSpecializedILi3ENS5_IJNS4_1CILi2EEENSA_ILi1EEESC_EEENS1_32KernelTmaWarpSpecializedPingpongEEENS5_IJNSA_ILi64EEENSA_ILi512EEESG_EEENS_6half_tENS5_IJlSC_lEEESJ_SK_NS4_8TiledMMAINS4_8MMA_AtomIJNS4_4SM904GMMA26MMA_64x256x16_F32F16F16_SSILNSO_5MajorE0ELSQ_0ELNSO_7ScaleInE1ELSR_1EEEEEENS4_6LayoutINS5_IJSC_SC_SC_EEENS5_IJNSA_ILi0EEESW_SW_EEEEENS5_IJNS4_10UnderscoreESZ_SZ_EEEEENS4_13SM90_TMA_LOADENS4_14ComposedLayoutINS4_7SwizzleILi3ELi4ELi3EEENS4_18smem_ptr_flag_bitsILi16EEENSU_INS5_IJNSA_ILi8EEESG_EEENS5_IJSG_SC_EEEEEEEvNS4_8identityENS4_23SM90_TMA_LOAD_MULTICASTES1C_vS1D_EENS_8epilogue10collective6detail29Sm90TmaWarpSpecializedAdapterINS1H_15DefaultEpilogueISJ_SK_SK_NS1G_6thread17LinearCombinationISJ_Li1EffLNS1L_9ScaleType4KindE0ELNS_15FloatRoundStyleE2ESJ_EENS1_15EpilogueDefaultEEEEEvvEEEEvNT_6ParamsE)
        /*0020*/ 	.word	0x000007a8
.L_19:


//--------------------- .nv.compat                --------------------------
	.section	.nv.compat,"",@"SHT_CUDA_COMPAT_INFO"
	.align	4
        /*0000*/ 	.byte	0x02, 0x09, 0x01, 0x00, 0x02, 0x02, 0x04, 0x00, 0x02, 0x05, 0x05, 0x00, 0x03, 0x07, 0x01, 0x01
        /*0010*/ 	.byte	0x02, 0x03, 0x01, 0x00, 0x02, 0x06, 0x01, 0x00, 0x04, 0x0b, 0x08, 0x00, 0x00, 0x00, 0x00, 0x00
        /*0020*/ 	.byte	0x00, 0x00, 0x00, 0x00


//--------------------- .nv.info._ZN7cutlass13device_kernelINS_4gemm6kernel13GemmUniversalIN4cute5tupleIJiiiiEEENS1_10collective13CollectiveMmaINS1_34MainloopSm90TmaGmmaWarpSpecializedILi3ENS5_IJNS4_1CILi2EEENSA_ILi1EEESC_EEENS1_32KernelTmaWarpSpecializedPingpongEEENS5_IJNSA_ILi64EEENSA_ILi512EEESG_EEENS_6half_tENS5_IJlSC_lEEESJ_SK_NS4_8TiledMMAINS4_8MMA_AtomIJNS4_4SM904GMMA26MMA_64x256x16_F32F16F16_SSILNSO_5MajorE0ELSQ_0ELNSO_7ScaleInE1ELSR_1EEEEEENS4_6LayoutINS5_IJSC_SC_SC_EEENS5_IJNSA_ILi0EEESW_SW_EEEEENS5_IJNS4_10UnderscoreESZ_SZ_EEEEENS4_13SM90_TMA_LOADENS4_14ComposedLayoutINS4_7SwizzleILi3ELi4ELi3EEENS4_18smem_ptr_flag_bitsILi16EEENSU_INS5_IJNSA_ILi8EEESG_EEENS5_IJSG_SC_EEEEEEEvNS4_8identityENS4_23SM90_TMA_LOAD_MULTICASTES1C_vS1D_EENS_8epilogue10collective6detail29Sm90TmaWarpSpecializedAdapterINS1H_15DefaultEpilogueISJ_SK_SK_NS1G_6thread17LinearCombinationISJ_Li1EffLNS1L_9ScaleType4KindE0ELNS_15FloatRoundStyleE2ESJ_EENS1_15EpilogueDefaultEEEEEvvEEEEvNT_6ParamsE --------------------------
	.section	.nv.info._ZN7cutlass13device_kernelINS_4gemm6kernel13GemmUniversalIN4cute5tupleIJiiiiEEENS1_10collective13CollectiveMmaINS1_34MainloopSm90TmaGmmaWarpSpecializedILi3ENS5_IJNS4_1CILi2EEENSA_ILi1EEESC_EEENS1_32KernelTmaWarpSpecializedPingpongEEENS5_IJNSA_ILi64EEENSA_ILi512EEESG_EEENS_6half_tENS5_IJlSC_lEEESJ_SK_NS4_8TiledMMAINS4_8MMA_AtomIJNS4_4SM904GMMA26MMA_64x256x16_F32F16F16_SSILNSO_5MajorE0ELSQ_0ELNSO_7ScaleInE1ELSR_1EEEEEENS4_6LayoutINS5_IJSC_SC_SC_EEENS5_IJNSA_ILi0EEESW_SW_EEEEENS5_IJNS4_10UnderscoreESZ_SZ_EEEEENS4_13SM90_TMA_LOADENS4_14ComposedLayoutINS4_7SwizzleILi3ELi4ELi3EEENS4_18smem_ptr_flag_bitsILi16EEENSU_INS5_IJNSA_ILi8EEESG_EEENS5_IJSG_SC_EEEEEEEvNS4_8identityENS4_23SM90_TMA_LOAD_MULTICASTES1C_vS1D_EENS_8epilogue10collective6detail29Sm90TmaWarpSpecializedAdapterINS1H_15DefaultEpilogueISJ_SK_SK_NS1G_6thread17LinearCombinationISJ_Li1EffLNS1L_9ScaleType4KindE0ELNS_15FloatRoundStyleE2ESJ_EENS1_15EpilogueDefaultEEEEEvvEEEEvNT_6ParamsE,"",@"SHT_CUDA_INFO"
	.sectionflags	@""
	.align	4


	//----- nvinfo : EIATTR_CUDA_API_VERSION
	.align		4
        /*0000*/ 	.byte	0x04, 0x37
        /*0002*/ 	.short	(.L_21 - .L_20)
.L_20:
        /*0004*/ 	.word	0x00000082


	//----- nvinfo : EIATTR_KPARAM_INFO
	.align		4
.L_21:
        /*0008*/ 	.byte	0x04, 0x17
        /*000a*/ 	.short	(.L_23 - .L_22)
.L_22:
        /*000c*/ 	.word	0x00000000
        /*0010*/ 	.short	0x0000
        /*0012*/ 	.short	0x0070
        /*0014*/ 	.byte	0x00, 0xf0, 0x01, 0x10


	//----- nvinfo : EIATTR_SPARSE_MMA_MASK
	.align		4
.L_23:
        /*0018*/ 	.byte	0x03, 0x50
        /*001a*/ 	.short	0x0000


	//----- nvinfo : EIATTR_MAXREG_COUNT
	.align		4
        /*001c*/ 	.byte	0x03, 0x1b
        /*001e*/ 	.short	0x00a8


	//----- nvinfo : EIATTR_NUM_BARRIERS
	.align		4
        /*0020*/ 	.byte	0x02, 0x4c
        /*0022*/ 	.byte	0x01
	.zero		1


	//----- nvinfo : EIATTR_EXTERNS
	.align		4
        /*0024*/ 	.byte	0x04, 0x0f
        /*0026*/ 	.short	(.L_25 - .L_24)


	//   ....[0]....
	.align		4
.L_24:
        /*0028*/ 	.word	index@(__assertfail)


	//----- nvinfo : EIATTR_ANNOTATIONS
	.align		4
.L_25:
        /*002c*/ 	.byte	0x04, 0x55
        /*002e*/ 	.short	(.L_27 - .L_26)


	//   ....[0]....
.L_26:
        /*0030*/ 	.word	0x00000001
        /*0034*/ 	.byte	0xf0, 0x0d, 0x00, 0x00, 0x01, 0x00, 0x00, 0x00, 0x20, 0x0e, 0x00, 0x00, 0x01, 0x00, 0x00, 0x00
        /* <DEDUP_REMOVED lines=735> */
        /*2e34*/ 	.byte	0xa0, 0xa9, 0x01, 0x00, 0x01, 0x00, 0x00, 0x00, 0xc0, 0xa9, 0x01, 0x00


	//----- nvinfo : EIATTR_MERCURY_ISA_VERSION
	.align		4
.L_27:
        /*2e40*/ 	.byte	0x03, 0x5f
        /*2e42*/ 	.short	0x0101


	//----- nvinfo : EIATTR_INT_WARP_WIDE_INSTR_OFFSETS
	.align		4
        /*2e44*/ 	.byte	0x04, 0x31
        /*2e46*/ 	.short	(.L_29 - .L_28)


	//   ....[0]....
.L_28:
        /*2e48*/ 	.word	0x00000540


	//   ....[1]....
        /*2e4c*/ 	.word	0x00000640


	//   ....[2]....
        /*2e50*/ 	.word	0x00000660


	//   ....[3]....
        /*2e54*/ 	.word	0x00000680


	//   ....[4]....
        /*2e58*/ 	.word	0x00000790


	//   ....[5]....
        /*2e5c*/ 	.word	0x000007a0


	//   ....[6]....
        /*2e60*/ 	.word	0x000007c0


	//   ....[7]....
        /*2e64*/ 	.word	0x00000820


	//   ....[8]....
        /*2e68*/ 	.word	0x00009260


	//----- nvinfo : EIATTR_COOP_GROUP_MASK_REGIDS
	.align		4
.L_29:
        /*2e6c*/ 	.byte	0x04, 0x29
        /*2e6e*/ 	.short	(.L_31 - .L_30)


	//   ....[0]....
.L_30:
        /*2e70*/ 	.word	0xffffffff


	//   ....[1]....
        /*2e74*/ 	.word	0xffffffff


	//   ....[2]....
        /*2e78*/ 	.word	0xffffffff


	//   ....[3]....
        /*2e7c*/ 	.word	0xffffffff


	//   ....[4]....
        /*2e80*/ 	.word	0xffffffff


	//   ....[5]....
        /*2e84*/ 	.word	0xffffffff


	//   ....[6]....
        /*2e88*/ 	.word	0xffffffff


	//----- nvinfo : EIATTR_COOP_GROUP_INSTR_OFFSETS
	.align		4
.L_31:
        /*2e8c*/ 	.byte	0x04, 0x28
        /*2e8e*/ 	.short	(.L_33 - .L_32)


	//   ....[0]....
.L_32:
        /*2e90*/ 	.word	0x00000070


	//   ....[1]....
        /*2e94*/ 	.word	0x00000090


	//   ....[2]....
        /*2e98*/ 	.word	0x00000190


	//   ....[3]....
        /*2e9c*/ 	.word	0x00000380


	//   ....[4]....
        /*2ea0*/ 	.word	0x000003c0


	//   ....[5]....
        /*2ea4*/ 	.word	0x00000700


	//   ....[6]....
        /*2ea8*/ 	.word	0x00000960


	//----- nvinfo : EIATTR_REG_RECONFIG
	.align		4
.L_33:
        /*2eac*/ 	.byte	0x01, 0x54
	.zero		2


	//----- nvinfo : EIATTR_SYSCALL_OFFSETS
	.align		4
        /*2eb0*/ 	.byte	0x04, 0x46
        /*2eb2*/ 	.short	(.L_35 - .L_34)


	//   ....[0]....
.L_34:
        /*2eb4*/ 	.word	0x00001890


	//----- nvinfo : EIATTR_MBARRIER_INSTR_OFFSETS
	.align		4
.L_35:
        /*2eb8*/ 	.byte	0x04, 0x39
        /*2eba*/ 	.short	(.L_37 - .L_36)


	//   ....[0]....
.L_36:
        /*2ebc*/ 	.word	0x00000310
        /*2ec0*/ 	.word	0x000000ff
        /*2ec4*/ 	.word	0x00000000
        /*2ec8*/ 	.short	0x0100
        /*2eca*/ 	.byte	0x05
	.zero		1


	//   ....[1]....
        /*2ecc*/ 	.word	0x00000320
        /*2ed0*/ 	.word	0x000000ff
        /*2ed4*/ 	.word	0x00000018
        /*2ed8*/ 	.short	0x0100
        /*2eda*/ 	.byte	0x05
	.zero		1


	//   ....[2]....
        /*2edc*/ 	.word	0x00000330
        /*2ee0*/ 	.word	0x000000ff
        /*2ee4*/ 	.word	0x00000008
        /*2ee8*/ 	.short	0x0100
        /*2eea*/ 	.byte	0x05
	.zero		1


	//   ....[3]....
        /*2eec*/ 	.word	0x00000340
        /*2ef0*/ 	.word	0x000000ff
        /*2ef4*/ 	.word	0x00000020
        /*2ef8*/ 	.short	0x0100
        /*2efa*/ 	.byte	0x05
	.zero		1


	//   ....[4]....
        /*2efc*/ 	.word	0x00000350
        /*2f00*/ 	.word	0x000000ff
        /*2f04*/ 	.word	0x00000010
        /*2f08*/ 	.short	0x0100
        /*2f0a*/ 	.byte	0x05
	.zero		1


	//   ....[5]....
        /*2f0c*/ 	.word	0x00000360
        /*2f10*/ 	.word	0x000000ff
        /*2f14*/ 	.word	0x00000028
        /*2f18*/ 	.short	0x0100
        /*2f1a*/ 	.byte	0x05
	.zero		1


	//   ....[6]....
        /*2f1c*/ 	.word	0x000007e0
        /*2f20*/ 	.word	0x000000ff
        /*2f24*/ 	.word	0x00000060
        /*2f28*/ 	.short	0x0100
        /*2f2a*/ 	.byte	0x05
	.zero		1


	//   ....[7]....
        /*2f2c*/ 	.word	0x00000890
        /*2f30*/ 	.word	0x000000ff
        /*2f34*/ 	.word	0x00000068
        /*2f38*/ 	.short	0x0100
        /*2f3a*/ 	.byte	0x05
	.zero		1


	//   ....[8]....
        /*2f3c*/ 	.word	0x000008e0
        /*2f40*/ 	.word	0x000000ff
        /*2f44*/ 	.word	0x00000040
        /*2f48*/ 	.short	0x0100
        /*2f4a*/ 	.byte	0x0a
	.zero		1


	//   ....[9]....
        /*2f4c*/ 	.word	0x000008f0
        /*2f50*/ 	.word	0x000000ff
        /*2f54*/ 	.word	0x00000048
        /*2f58*/ 	.short	0x0100
        /*2f5a*/ 	.byte	0x0a
	.zero		1


	//   ....[10]....
        /*2f5c*/ 	.word	0x00000900
        /*2f60*/ 	.word	0x000000ff
        /*2f64*/ 	.word	0x00000050
        /*2f68*/ 	.short	0x0100
        /*2f6a*/ 	.byte	0x0a
	.zero		1


	//   ....[11]....
        /*2f6c*/ 	.word	0x00000910
        /*2f70*/ 	.word	0x000000ff
        /*2f74*/ 	.word	0x00000058
        /*2f78*/ 	.short	0x0100
        /*2f7a*/ 	.byte	0x0a
	.zero		1


	//   ....[12]....
        /*2f7c*/ 	.word	0x00001770
        /*2f80*/ 	.word	0x00000098
        /*2f84*/ 	.word	0x00000000
        /*2f88*/ 	.short	0x010a
        /*2f8a*/ 	.byte	0x29
	.zero		1


	//   ....[13]....
        /*2f8c*/ 	.word	0x00001930
        /*2f90*/ 	.word	0x00000003
        /*2f94*/ 	.word	0x00000000
        /*2f98*/ 	.short	0x010a
        /*2f9a*/ 	.byte	0x3f
	.zero		1


	//   ....[14]....
        /*2f9c*/ 	.word	0x00001990
        /*2fa0*/ 	.word	0x00000003
        /*2fa4*/ 	.word	0x00000000
        /*2fa8*/ 	.short	0x010a
        /*2faa*/ 	.byte	0x3f
	.zero		1


	//   ....[15]....
        /*2fac*/ 	.word	0x00004f80
        /*2fb0*/ 	.word	0x000000ff
        /*2fb4*/ 	.word	0x00000000
        /*2fb8*/ 	.short	0x010a
        /*2fba*/ 	.byte	0x04
	.zero		1


	//   ....[16]....
        /*2fbc*/ 	.word	0x00004fc0
        /*2fc0*/ 	.word	0x000000ff
        /*2fc4*/ 	.word	0x00000000
        /*2fc8*/ 	.short	0x010a
        /*2fca*/ 	.byte	0x04
	.zero		1


	//   ....[17]....
        /*2fcc*/ 	.word	0x000090e0
        /*2fd0*/ 	.word	0x00000003
        /*2fd4*/ 	.word	0x00000000
        /*2fd8*/ 	.short	0x0101
        /*2fda*/ 	.byte	0x3f
	.zero		1


	//   ....[18]....
        /*2fdc*/ 	.word	0x00009210
        /*2fe0*/ 	.word	0x00000000
        /*2fe4*/ 	.word	0x00000000
        /*2fe8*/ 	.short	0x0101
        /*2fea*/ 	.byte	0x2b
	.zero		1


	//   ....[19]....
        /*2fec*/ 	.word	0x00009310
        /*2ff0*/ 	.word	0x00000000
        /*2ff4*/ 	.word	0x00000000
        /*2ff8*/ 	.short	0x0101
        /*2ffa*/ 	.byte	0x3f
	.zero		1


	//   ....[20]....
        /*2ffc*/ 	.word	0x000093b0
        /*3000*/ 	.word	0x00000098
        /*3004*/ 	.word	0x00000010
        /*3008*/ 	.short	0x010a
        /*300a*/ 	.byte	0x29
	.zero		1


	//   ....[21]....
        /*300c*/ 	.word	0x00019b60
        /*3010*/ 	.word	0x00000004
        /*3014*/ 	.word	0x00000000
        /*3018*/ 	.short	0x0101
        /*301a*/ 	.byte	0x2b
	.zero		1


	//   ....[22]....
        /*301c*/ 	.word	0x0001a520
        /*3020*/ 	.word	0x00000003
        /*3024*/ 	.word	0x00000018
        /*3028*/ 	.short	0x010a
        /*302a*/ 	.byte	0x3f
	.zero		1


	//   ....[23]....
        /*302c*/ 	.word	0x0001a8d0
        /*3030*/ 	.word	0x00000002
        /*3034*/ 	.word	0x00000068
        /*3038*/ 	.short	0x0101
        /*303a*/ 	.byte	0x3f
	.zero		1


	//   ....[24]....
        /*303c*/ 	.word	0x0001b090
        /*3040*/ 	.word	0x00000005
        /*3044*/ 	.word	0x00000000
        /*3048*/ 	.short	0x010a
        /*304a*/ 	.byte	0x3f
	.zero		1


	//   ....[25]....
        /*304c*/ 	.word	0x0001b120
        /*3050*/ 	.word	0x00000007
        /*3054*/ 	.word	0x00000000
        /*3058*/ 	.short	0x010a
        /*305a*/ 	.byte	0x3f
	.zero		1


	//   ....[26]....
        /*305c*/ 	.word	0x0001b1b0
        /*3060*/ 	.word	0x00000003
        /*3064*/ 	.word	0x00000000
        /*3068*/ 	.short	0x010a
        /*306a*/ 	.byte	0x3f
	.zero		1


	//   ....[27]....
        /*306c*/ 	.word	0x0001b220
        /*3070*/ 	.word	0x00000000
        /*3074*/ 	.word	0x00000000
        /*3078*/ 	.short	0x010a
        /*307a*/ 	.byte	0x3f
	.zero		1


	//   ....[28]....
        /*307c*/ 	.word	0x0001b270
        /*3080*/ 	.word	0x00000003
        /*3084*/ 	.word	0x00000000
        /*3088*/ 	.short	0x010a
        /*308a*/ 	.byte	0x3f
	.zero		1


	//   ....[29]....
        /*308c*/ 	.word	0x0001b2d0
        /*3090*/ 	.word	0x00000004
        /*3094*/ 	.word	0x00000000
        /*3098*/ 	.short	0x010a
        /*309a*/ 	.byte	0x3f
	.zero		1


	//   ....[30]....
        /*309c*/ 	.word	0x0001b330
        /*30a0*/ 	.word	0x00000003
        /*30a4*/ 	.word	0x00000010
        /*30a8*/ 	.short	0x010a
        /*30aa*/ 	.byte	0x3f
	.zero		1


	//   ....[31]....
        /*30ac*/ 	.word	0x0001b400
        /*30b0*/ 	.word	0x00000003
        /*30b4*/ 	.word	0x00000018
        /*30b8*/ 	.short	0x010a
        /*30ba*/ 	.byte	0x3f
	.zero		1


	//   ....[32]....
        /*30bc*/ 	.word	0x0001b4d0
        /*30c0*/ 	.word	0x00000005
        /*30c4*/ 	.word	0x00000000
        /*30c8*/ 	.short	0x010a
        /*30ca*/ 	.byte	0x3f
	.zero		1


	//   ....[33]....
        /*30cc*/ 	.word	0x0001b520
        /*30d0*/ 	.word	0x00000007
        /*30d4*/ 	.word	0x00000000
        /*30d8*/ 	.short	0x010a
        /*30da*/ 	.byte	0x3f
	.zero		1


	//----- nvinfo : EIATTR_NUM_MBARRIERS
	.align		4
.L_37:
        /*30dc*/ 	.byte	0x03, 0x38
        /*30de*/ 	.short	0x000c


	//----- nvinfo : EIATTR_EXIT_INSTR_OFFSETS
	.align		4
        /*30e0*/ 	.byte	0x04, 0x1c
        /*30e2*/ 	.short	(.L_39 - .L_38)


	//   ....[0]....
.L_38:
        /*30e4*/ 	.word	0x00001490


	//   ....[1]....
        /*30e8*/ 	.word	0x000014f0


	//   ....[2]....
        /*30ec*/ 	.word	0x0001a200


	//   ....[3]....
        /*30f0*/ 	.word	0x0001a230


	//   ....[4]....
        /*30f4*/ 	.word	0x0001b200


	//----- nvinfo : EIATTR_MAX_THREADS
	.align		4
.L_39:
        /*30f8*/ 	.byte	0x04, 0x05
        /*30fa*/ 	.short	(.L_41 - .L_40)
.L_40:
        /*30fc*/ 	.word	0x00000180
        /*3100*/ 	.word	0x00000001
        /*3104*/ 	.word	0x00000001


	//----- nvinfo : EIATTR_CRS_STACK_SIZE
	.align		4
.L_41:
        /*3108*/ 	.byte	0x04, 0x1e
        /*310a*/ 	.short	(.L_43 - .L_42)
.L_42:
        /*310c*/ 	.word	0x00000000


	//----- nvinfo : EIATTR_CBANK_PARAM_SIZE
	.align		4
.L_43:
        /*3110*/ 	.byte	0x03, 0x19
        /*3112*/ 	.short	0x0470


	//----- nvinfo : EIATTR_PARAM_CBANK
	.align		4
        /*3114*/ 	.byte	0x04, 0x0a
        /*3116*/ 	.short	(.L_45 - .L_44)
	.align		4
.L_44:
        /*3118*/ 	.word	index@(.nv.constant0._ZN7cutlass13device_kernelINS_4gemm6kernel13GemmUniversalIN4cute5tupleIJiiiiEEENS1_10collective13CollectiveMmaINS1_34MainloopSm90TmaGmmaWarpSpecializedILi3ENS5_IJNS4_1CILi2EEENSA_ILi1EEESC_EEENS1_32KernelTmaWarpSpecializedPingpongEEENS5_IJNSA_ILi64EEENSA_ILi512EEESG_EEENS_6half_tENS5_IJlSC_lEEESJ_SK_NS4_8TiledMMAINS4_8MMA_AtomIJNS4_4SM904GMMA26MMA_64x256x16_F32F16F16_SSILNSO_5MajorE0ELSQ_0ELNSO_7ScaleInE1ELSR_1EEEEEENS4_6LayoutINS5_IJSC_SC_SC_EEENS5_IJNSA_ILi0EEESW_SW_EEEEENS5_IJNS4_10UnderscoreESZ_SZ_EEEEENS4_13SM90_TMA_LOADENS4_14ComposedLayoutINS4_7SwizzleILi3ELi4ELi3EEENS4_18smem_ptr_flag_bitsILi16EEENSU_INS5_IJNSA_ILi8EEESG_EEENS5_IJSG_SC_EEEEEEEvNS4_8identityENS4_23SM90_TMA_LOAD_MULTICASTES1C_vS1D_EENS_8epilogue10collective6detail29Sm90TmaWarpSpecializedAdapterINS1H_15DefaultEpilogueISJ_SK_SK_NS1G_6thread17LinearCombinationISJ_Li1EffLNS1L_9ScaleType4KindE0ELNS_15FloatRoundStyleE2ESJ_EENS1_15EpilogueDefaultEEEEEvvEEEEvNT_6ParamsE)
        /*311c*/ 	.short	0x0210
        /*311e*/ 	.short	0x0470


	//----- nvinfo : EIATTR_SW_WAR
	.align		4
.L_45:
        /*3120*/ 	.byte	0x04, 0x36
        /*3122*/ 	.short	(.L_47 - .L_46)
.L_46:
        /*3124*/ 	.word	0x00000008
.L_47:


//--------------------- .nv.callgraph             --------------------------
	.section	.nv.callgraph,"",@"SHT_CUDA_CALLGRAPH"
	.align	4
	.sectionentsize	8
	.align		4
        /*0000*/ 	.word	0x00000000
	.align		4
        /*0004*/ 	.word	0xffffffff
	.align		4
        /*0008*/ 	.word	index@(_ZN7cutlass13device_kernelINS_4gemm6kernel13GemmUniversalIN4cute5tupleIJiiiiEEENS1_10collective13CollectiveMmaINS1_34MainloopSm90TmaGmmaWarpSpecializedILi3ENS5_IJNS4_1CILi2EEENSA_ILi1EEESC_EEENS1_32KernelTmaWarpSpecializedPingpongEEENS5_IJNSA_ILi64EEENSA_ILi512EEESG_EEENS_6half_tENS5_IJlSC_lEEESJ_SK_NS4_8TiledMMAINS4_8MMA_AtomIJNS4_4SM904GMMA26MMA_64x256x16_F32F16F16_SSILNSO_5MajorE0ELSQ_0ELNSO_7ScaleInE1ELSR_1EEEEEENS4_6LayoutINS5_IJSC_SC_SC_EEENS5_IJNSA_ILi0EEESW_SW_EEEEENS5_IJNS4_10UnderscoreESZ_SZ_EEEEENS4_13SM90_TMA_LOADENS4_14ComposedLayoutINS4_7SwizzleILi3ELi4ELi3EEENS4_18smem_ptr_flag_bitsILi16EEENSU_INS5_IJNSA_ILi8EEESG_EEENS5_IJSG_SC_EEEEEEEvNS4_8identityENS4_23SM90_TMA_LOAD_MULTICASTES1C_vS1D_EENS_8epilogue10collective6detail29Sm90TmaWarpSpecializedAdapterINS1H_15DefaultEpilogueISJ_SK_SK_NS1G_6thread17LinearCombinationISJ_Li1EffLNS1L_9ScaleType4KindE0ELNS_15FloatRoundStyleE2ESJ_EENS1_15EpilogueDefaultEEEEEvvEEEEvNT_6ParamsE)
	.align		4
        /*000c*/ 	.word	index@(__assertfail)
	.align		4
        /*0010*/ 	.word	0x00000000
	.align		4
        /*0014*/ 	.word	0xfffffffe
	.align		4
        /*0018*/ 	.word	0x00000000
	.align		4
        /*001c*/ 	.word	0xfffffffd
	.align		4
        /*0020*/ 	.word	0x00000000
	.align		4
        /*0024*/ 	.word	0xfffffffc


//--------------------- .nv.constant4             --------------------------
	.section	.nv.constant4,"a",@progbits
	.align	8
	.align		8
.nv.constant4:
        /*0000*/ 	.dword	__assertfail
	.align		8
        /*0008*/ 	.dword	__unnamed_1
	.align		8
        /*0010*/ 	.dword	_ZN39_INTERNAL_5baf9b1d_4_k_cu_2475368b_66524cuda3std3__45__cpo5beginE
	.align		8
        /*0018*/ 	.dword	_ZN39_INTERNAL_5baf9b1d_4_k_cu_2475368b_66524cuda3std3__45__cpo3endE
	.align		8
        /*0020*/ 	.dword	_ZN39_INTERNAL_5baf9b1d_4_k_cu_2475368b_66524cuda3std3__45__cpo6cbeginE
	.align		8
        /*0028*/ 	.dword	_ZN39_INTERNAL_5baf9b1d_4_k_cu_2475368b_66524cuda3std3__45__cpo4cendE
	.align		8
        /*0030*/ 	.dword	_ZN39_INTERNAL_5baf9b1d_4_k_cu_2475368b_66524cuda3std3__441_GLOBAL__N__5baf9b1d_4_k_cu_2475368b_66526ignoreE
	.align		8
        /*0038*/ 	.dword	_ZN39_INTERNAL_5baf9b1d_4_k_cu_2475368b_66524cuda3std3__419piecewise_constructE
	.align		8
        /*0040*/ 	.dword	_ZN39_INTERNAL_5baf9b1d_4_k_cu_2475368b_66524cuda3std3__48in_placeE
	.align		8
        /*0048*/ 	.dword	_ZN39_INTERNAL_5baf9b1d_4_k_cu_2475368b_66524cuda3std6ranges3__45__cpo4swapE
	.align		8
        /*0050*/ 	.dword	_ZN39_INTERNAL_5baf9b1d_4_k_cu_2475368b_66524cuda3std6ranges3__45__cpo9iter_moveE
	.align		8
        /*0058*/ 	.dword	_ZN39_INTERNAL_5baf9b1d_4_k_cu_2475368b_66524cute7productE
	.align		8
        /*0060*/ 	.dword	_ZN39_INTERNAL_5baf9b1d_4_k_cu_2475368b_66524cute1_E
	.align		8
        /*0068*/ 	.dword	$str$22
	.align		8
        /*0070*/ 	.dword	$str$23


//--------------------- .text._ZN7cutlass13device_kernelINS_4gemm6kernel13GemmUniversalIN4cute5tupleIJiiiiEEENS1_10collective13CollectiveMmaINS1_34MainloopSm90TmaGmmaWarpSpecializedILi3ENS5_IJNS4_1CILi2EEENSA_ILi1EEESC_EEENS1_32KernelTmaWarpSpecializedPingpongEEENS5_IJNSA_ILi64EEENSA_ILi512EEESG_EEENS_6half_tENS5_IJlSC_lEEESJ_SK_NS4_8TiledMMAINS4_8MMA_AtomIJNS4_4SM904GMMA26MMA_64x256x16_F32F16F16_SSILNSO_5MajorE0ELSQ_0ELNSO_7ScaleInE1ELSR_1EEEEEENS4_6LayoutINS5_IJSC_SC_SC_EEENS5_IJNSA_ILi0EEESW_SW_EEEEENS5_IJNS4_10UnderscoreESZ_SZ_EEEEENS4_13SM90_TMA_LOADENS4_14ComposedLayoutINS4_7SwizzleILi3ELi4ELi3EEENS4_18smem_ptr_flag_bitsILi16EEENSU_INS5_IJNSA_ILi8EEESG_EEENS5_IJSG_SC_EEEEEEEvNS4_8identityENS4_23SM90_TMA_LOAD_MULTICASTES1C_vS1D_EENS_8epilogue10collective6detail29Sm90TmaWarpSpecializedAdapterINS1H_15DefaultEpilogueISJ_SK_SK_NS1G_6thread17LinearCombinationISJ_Li1EffLNS1L_9ScaleType4KindE0ELNS_15FloatRoundStyleE2ESJ_EENS1_15EpilogueDefaultEEEEEvvEEEEvNT_6ParamsE --------------------------
	.section	.text._ZN7cutlass13device_kernelINS_4gemm6kernel13GemmUniversalIN4cute5tupleIJiiiiEEENS1_10collective13CollectiveMmaINS1_34MainloopSm90TmaGmmaWarpSpecializedILi3ENS5_IJNS4_1CILi2EEENSA_ILi1EEESC_EEENS1_32KernelTmaWarpSpecializedPingpongEEENS5_IJNSA_ILi64EEENSA_ILi512EEESG_EEENS_6half_tENS5_IJlSC_lEEESJ_SK_NS4_8TiledMMAINS4_8MMA_AtomIJNS4_4SM904GMMA26MMA_64x256x16_F32F16F16_SSILNSO_5MajorE0ELSQ_0ELNSO_7ScaleInE1ELSR_1EEEEEENS4_6LayoutINS5_IJSC_SC_SC_EEENS5_IJNSA_ILi0EEESW_SW_EEEEENS5_IJNS4_10UnderscoreESZ_SZ_EEEEENS4_13SM90_TMA_LOADENS4_14ComposedLayoutINS4_7SwizzleILi3ELi4ELi3EEENS4_18smem_ptr_flag_bitsILi16EEENSU_INS5_IJNSA_ILi8EEESG_EEENS5_IJSG_SC_EEEEEEEvNS4_8identityENS4_23SM90_TMA_LOAD_MULTICASTES1C_vS1D_EENS_8epilogue10collective6detail29Sm90TmaWarpSpecializedAdapterINS1H_15DefaultEpilogueISJ_SK_SK_NS1G_6thread17LinearCombinationISJ_Li1EffLNS1L_9ScaleType4KindE0ELNS_15FloatRoundStyleE2ESJ_EENS1_15EpilogueDefaultEEEEEvvEEEEvNT_6ParamsE,"ax",@progbits
	.align	128
.text._ZN7cutlass13device_kernelINS_4gemm6kernel13GemmUniversalIN4cute5tupleIJiiiiEEENS1_10collective13CollectiveMmaINS1_34MainloopSm90TmaGmmaWarpSpecializedILi3ENS5_IJNS4_1CILi2EEENSA_ILi1EEESC_EEENS1_32KernelTmaWarpSpecializedPingpongEEENS5_IJNSA_ILi64EEENSA_ILi512EEESG_EEENS_6half_tENS5_IJlSC_lEEESJ_SK_NS4_8TiledMMAINS4_8MMA_AtomIJNS4_4SM904GMMA26MMA_64x256x16_F32F16F16_SSILNSO_5MajorE0ELSQ_0ELNSO_7ScaleInE1ELSR_1EEEEEENS4_6LayoutINS5_IJSC_SC_SC_EEENS5_IJNSA_ILi0EEESW_SW_EEEEENS5_IJNS4_10UnderscoreESZ_SZ_EEEEENS4_13SM90_TMA_LOADENS4_14ComposedLayoutINS4_7SwizzleILi3ELi4ELi3EEENS4_18smem_ptr_flag_bitsILi16EEENSU_INS5_IJNSA_ILi8EEESG_EEENS5_IJSG_SC_EEEEEEEvNS4_8identityENS4_23SM90_TMA_LOAD_MULTICASTES1C_vS1D_EENS_8epilogue10collective6detail29Sm90TmaWarpSpecializedAdapterINS1H_15DefaultEpilogueISJ_SK_SK_NS1G_6thread17LinearCombinationISJ_Li1EffLNS1L_9ScaleType4KindE0ELNS_15FloatRoundStyleE2ESJ_EENS1_15EpilogueDefaultEEEEEvvEEEEvNT_6ParamsE:
        .type           _ZN7cutlass13device_kernelINS_4gemm6kernel13GemmUniversalIN4cute5tupleIJiiiiEEENS1_10collective13CollectiveMmaINS1_34MainloopSm90TmaGmmaWarpSpecializedILi3ENS5_IJNS4_1CILi2EEENSA_ILi1EEESC_EEENS1_32KernelTmaWarpSpecializedPingpongEEENS5_IJNSA_ILi64EEENSA_ILi512EEESG_EEENS_6half_tENS5_IJlSC_lEEESJ_SK_NS4_8TiledMMAINS4_8MMA_AtomIJNS4_4SM904GMMA26MMA_64x256x16_F32F16F16_SSILNSO_5MajorE0ELSQ_0ELNSO_7ScaleInE1ELSR_1EEEEEENS4_6LayoutINS5_IJSC_SC_SC_EEENS5_IJNSA_ILi0EEESW_SW_EEEEENS5_IJNS4_10UnderscoreESZ_SZ_EEEEENS4_13SM90_TMA_LOADENS4_14ComposedLayoutINS4_7SwizzleILi3ELi4ELi3EEENS4_18smem_ptr_flag_bitsILi16EEENSU_INS5_IJNSA_ILi8EEESG_EEENS5_IJSG_SC_EEEEEEEvNS4_8identityENS4_23SM90_TMA_LOAD_MULTICASTES1C_vS1D_EENS_8epilogue10collective6detail29Sm90TmaWarpSpecializedAdapterINS1H_15DefaultEpilogueISJ_SK_SK_NS1G_6thread17LinearCombinationISJ_Li1EffLNS1L_9ScaleType4KindE0ELNS_15FloatRoundStyleE2ESJ_EENS1_15EpilogueDefaultEEEEEvvEEEEvNT_6ParamsE,@function
        .size           _ZN7cutlass13device_kernelINS_4gemm6kernel13GemmUniversalIN4cute5tupleIJiiiiEEENS1_10collective13CollectiveMmaINS1_34MainloopSm90TmaGmmaWarpSpecializedILi3ENS5_IJNS4_1CILi2EEENSA_ILi1EEESC_EEENS1_32KernelTmaWarpSpecializedPingpongEEENS5_IJNSA_ILi64EEENSA_ILi512EEESG_EEENS_6half_tENS5_IJlSC_lEEESJ_SK_NS4_8TiledMMAINS4_8MMA_AtomIJNS4_4SM904GMMA26MMA_64x256x16_F32F16F16_SSILNSO_5MajorE0ELSQ_0ELNSO_7ScaleInE1ELSR_1EEEEEENS4_6LayoutINS5_IJSC_SC_SC_EEENS5_IJNSA_ILi0EEESW_SW_EEEEENS5_IJNS4_10UnderscoreESZ_SZ_EEEEENS4_13SM90_TMA_LOADENS4_14ComposedLayoutINS4_7SwizzleILi3ELi4ELi3EEENS4_18smem_ptr_flag_bitsILi16EEENSU_INS5_IJNSA_ILi8EEESG_EEENS5_IJSG_SC_EEEEEEEvNS4_8identityENS4_23SM90_TMA_LOAD_MULTICASTES1C_vS1D_EENS_8epilogue10collective6detail29Sm90TmaWarpSpecializedAdapterINS1H_15DefaultEpilogueISJ_SK_SK_NS1G_6thread17LinearCombinationISJ_Li1EffLNS1L_9ScaleType4KindE0ELNS_15FloatRoundStyleE2ESJ_EENS1_15EpilogueDefaultEEEEEvvEEEEvNT_6ParamsE,(.L_x_583 - _ZN7cutlass13device_kernelINS_4gemm6kernel13GemmUniversalIN4cute5tupleIJiiiiEEENS1_10collective13CollectiveMmaINS1_34MainloopSm90TmaGmmaWarpSpecializedILi3ENS5_IJNS4_1CILi2EEENSA_ILi1EEESC_EEENS1_32KernelTmaWarpSpecializedPingpongEEENS5_IJNSA_ILi64EEENSA_ILi512EEESG_EEENS_6half_tENS5_IJlSC_lEEESJ_SK_NS4_8TiledMMAINS4_8MMA_AtomIJNS4_4SM904GMMA26MMA_64x256x16_F32F16F16_SSILNSO_5MajorE0ELSQ_0ELNSO_7ScaleInE1ELSR_1EEEEEENS4_6LayoutINS5_IJSC_SC_SC_EEENS5_IJNSA_ILi0EEESW_SW_EEEEENS5_IJNS4_10UnderscoreESZ_SZ_EEEEENS4_13SM90_TMA_LOADENS4_14ComposedLayoutINS4_7SwizzleILi3ELi4ELi3EEENS4_18smem_ptr_flag_bitsILi16EEENSU_INS5_IJNSA_ILi8EEESG_EEENS5_IJSG_SC_EEEEEEEvNS4_8identityENS4_23SM90_TMA_LOAD_MULTICASTES1C_vS1D_EENS_8epilogue10collective6detail29Sm90TmaWarpSpecializedAdapterINS1H_15DefaultEpilogueISJ_SK_SK_NS1G_6thread17LinearCombinationISJ_Li1EffLNS1L_9ScaleType4KindE0ELNS_15FloatRoundStyleE2ESJ_EENS1_15EpilogueDefaultEEEEEvvEEEEvNT_6ParamsE)
        .other          _ZN7cutlass13device_kernelINS_4gemm6kernel13GemmUniversalIN4cute5tupleIJiiiiEEENS1_10collective13CollectiveMmaINS1_34MainloopSm90TmaGmmaWarpSpecializedILi3ENS5_IJNS4_1CILi2EEENSA_ILi1EEESC_EEENS1_32KernelTmaWarpSpecializedPingpongEEENS5_IJNSA_ILi64EEENSA_ILi512EEESG_EEENS_6half_tENS5_IJlSC_lEEESJ_SK_NS4_8TiledMMAINS4_8MMA_AtomIJNS4_4SM904GMMA26MMA_64x256x16_F32F16F16_SSILNSO_5MajorE0ELSQ_0ELNSO_7ScaleInE1ELSR_1EEEEEENS4_6LayoutINS5_IJSC_SC_SC_EEENS5_IJNSA_ILi0EEESW_SW_EEEEENS5_IJNS4_10UnderscoreESZ_SZ_EEEEENS4_13SM90_TMA_LOADENS4_14ComposedLayoutINS4_7SwizzleILi3ELi4ELi3EEENS4_18smem_ptr_flag_bitsILi16EEENSU_INS5_IJNSA_ILi8EEESG_EEENS5_IJSG_SC_EEEEEEEvNS4_8identityENS4_23SM90_TMA_LOAD_MULTICASTES1C_vS1D_EENS_8epilogue10collective6detail29Sm90TmaWarpSpecializedAdapterINS1H_15DefaultEpilogueISJ_SK_SK_NS1G_6thread17LinearCombinationISJ_Li1EffLNS1L_9ScaleType4KindE0ELNS_15FloatRoundStyleE2ESJ_EENS1_15EpilogueDefaultEEEEEvvEEEEvNT_6ParamsE,@"STO_CUDA_ENTRY STV_DEFAULT"
_ZN7cutlass13device_kernelINS_4gemm6kernel13GemmUniversalIN4cute5tupleIJiiiiEEENS1_10collective13CollectiveMmaINS1_34MainloopSm90TmaGmmaWarpSpecializedILi3ENS5_IJNS4_1CILi2EEENSA_ILi1EEESC_EEENS1_32KernelTmaWarpSpecializedPingpongEEENS5_IJNSA_ILi64EEENSA_ILi512EEESG_EEENS_6half_tENS5_IJlSC_lEEESJ_SK_NS4_8TiledMMAINS4_8MMA_AtomIJNS4_4SM904GMMA26MMA_64x256x16_F32F16F16_SSILNSO_5MajorE0ELSQ_0ELNSO_7ScaleInE1ELSR_1EEEEEENS4_6LayoutINS5_IJSC_SC_SC_EEENS5_IJNSA_ILi0EEESW_SW_EEEEENS5_IJNS4_10UnderscoreESZ_SZ_EEEEENS4_13SM90_TMA_LOADENS4_14ComposedLayoutINS4_7SwizzleILi3ELi4ELi3EEENS4_18smem_ptr_flag_bitsILi16EEENSU_INS5_IJNSA_ILi8EEESG_EEENS5_IJSG_SC_EEEEEEEvNS4_8identityENS4_23SM90_TMA_LOAD_MULTICASTES1C_vS1D_EENS_8epilogue10collective6detail29Sm90TmaWarpSpecializedAdapterINS1H_15DefaultEpilogueISJ_SK_SK_NS1G_6thread17LinearCombinationISJ_Li1EffLNS1L_9ScaleType4KindE0ELNS_15FloatRoundStyleE2ESJ_EENS1_15EpilogueDefaultEEEEEvvEEEEvNT_6ParamsE:
[----:B------:R-:W0:Y:S02]  /*0000*/  LDC R1, c[0x0][0x28] ;  /* 0x00000a00ff017b82 */ /* 0x000e240000000800 */
[----:B0-----:R-:W-:Y:S01]  /*0010*/  VIADD R1, R1, 0xfffff858 ;  /* 0xfffff85801017836 */ /* 0x001fe20000000000 */
[----:B------:R-:W0:Y:S01]  /*0020*/  S2R R3, SR_TID.X ;  /* 0x0000000000037919 */ /* 0x000e220000002100 */
[----:B------:R-:W-:Y:S01]  /*0030*/  ELECT P0, URZ, PT ;  /* 0x00000000003f782f */ /* 0x000fe20003800000 */
[----:B------:R-:W-:Y:S01]  /*0040*/  BSSY B0, `(.L_x_0) ;  /* 0x0000014000007945 */ /* 0x000fe20003800000 */
[--C-:B0-----:R-:W-:Y:S02]  /*0050*/  SHF.R.U32.HI R0, RZ, 0x5, R3.reuse ;  /* 0x00000005ff007819 */ /* 0x101fe40000011603 */
[----:B------:R-:W-:-:S03]  /*0060*/  SHF.R.U32.HI R5, RZ, 0x7, R3 ;  /* 0x00000007ff057819 */ /* 0x000fc60000011603 */
[----:B------:R-:W0:Y:S02]  /*0070*/  SHFL.IDX PT, R2, R0, RZ, 0x1f ;  /* 0x00001fff00027589 */ /* 0x000e2400000e0000 */
[----:B0-----:R-:W-:Y:S02]  /*0080*/  R2UR UR4, R2 ;  /* 0x00000000020472ca */ /* 0x001fe400000e0000 */
[----:B------:R0:W1:Y:S11]  /*0090*/  SHFL.IDX PT, R2, R5, RZ, 0x1f ;  /* 0x00001fff05027589 */ /* 0x00007600000e0000 */
[----:B------:R-:W-:-:S02]  /*00a0*/  USHF.R.S32.HI UR5, URZ, 0x1f, UR4 ;  /* 0x0000001f3f057899 */ /* 0x000fc40008011404 */
[----:B------:R-:W-:Y:S02]  /*00b0*/  ISETP.NE.OR P0, PT, RZ, UR4, !P0 ;  /* 0x00000004ff007c0c */ /* 0x000fe4000c705670 */
[----:B------:R-:W-:-:S04]  /*00c0*/  ULEA.HI UR5, UR5, UR4, URZ, 0x2 ;  /* 0x0000000405057291 */ /* 0x000fc8000f8f103f */
[----:B------:R-:W-:-:S04]  /*00d0*/  ULOP3.LUT UR5, UR5, 0xfffffffc, URZ, 0xc0, !UPT ;  /* 0xfffffffc05057892 */ /* 0x000fc8000f8ec03f */
[----:B------:R-:W-:-:S03]  /*00e0*/  UIADD3 UR4, UR4, -UR5, URZ ;  /* 0x8000000504047290 */ /* 0x000fc6000fffe03f */
[----:B01----:R-:W-:Y:S09]  /*00f0*/  @P0 BRA `(.L_x_1) ;  /* 0x0000000000200947 */ /* 0x003ff20003800000 */
[----:B------:R-:W-:Y:S02]  /*0100*/  ULDC.64 UR6, c[0x0][0x198] ;  /* 0x0000660000067ab9 */ /* 0x000fe40000000a00 */
[----:B------:R-:W-:Y:S02]  /*0110*/  UIADD3 UR8, UP0, UR6, 0xf0, URZ ;  /* 0x000000f006087890 */ /* 0x000fe4000ff1e03f */
[----:B------:R-:W-:Y:S02]  /*0120*/  UIADD3 UR6, UP1, UR6, 0x1f0, URZ ;  /* 0x000001f006067890 */ /* 0x000fe4000ff3e03f */
[----:B------:R-:W-:Y:S02]  /*0130*/  UIADD3.X UR9, URZ, UR7, URZ, UP0, !UPT ;  /* 0x000000073f097290 */ /* 0x000fe400087fe43f */
[----:B------:R-:W-:-:S07]  /*0140*/  UIADD3.X UR7, URZ, UR7, URZ, UP1, !UPT ;  /* 0x000000073f077290 */ /* 0x000fce0008ffe43f */
[----:B------:R0:W-:Y:S02]  /*0150*/  UTMACCTL.PF [UR8] ;  /* 0x00000000080079b9 */ /* 0x0001e40008040000 */
[----:B------:R0:W-:Y:S02]  /*0160*/  UTMACCTL.PF [UR6] ;  /* 0x00000000060079b9 */ /* 0x0001e40008040000 */
[----:B0-----:R-:W-:Y:S01]  /*0170*/  NOP ;  /* 0x0000000000007918 */ /* 0x001fe20000000000 */
.L_x_1:
[----:B------:R-:W-:Y:S05]  /*0180*/  BSYNC B0 ;  /* 0x0000000000007941 */ /* 0x000fea0003800000 */
.L_x_0:
[----:B------:R-:W0:Y:S01]  /*0190*/  SHFL.IDX PT, R7, R0, RZ, 0x1f ;  /* 0x00001fff00077589 */ /* 0x000e2200000e0000 */
[----:B------:R-:W-:Y:S01]  /*01a0*/  R2UR UR13, R2 ;  /* 0x00000000020d72ca */ /* 0x000fe200000e0000 */
[----:B------:R-:W-:-:S04]  /*01b0*/  UISETP.NE.AND UP0, UPT, UR4, 0x3, UPT ;  /* 0x000000030400788c */ /* 0x000fc8000bf05270 */
[----:B------:R-:W-:-:S08]  /*01c0*/  UISETP.EQ.OR UP0, UPT, UR4, URZ, !UP0 ;  /* 0x0000003f0400728c */ /* 0x000fd0000c702670 */
[----:B------:R-:W-:Y:S02]  /*01d0*/  UIADD3 UR12, UR13, -0x1, URZ ;  /* 0xffffffff0d0c7890 */ /* 0x000fe4000fffe03f */
[----:B------:R-:W-:Y:S02]  /*01e0*/  UISETP.EQ.AND UP0, UPT, UR13, URZ, UP0 ;  /* 0x0000003f0d00728c */ /* 0x000fe40008702270 */
[----:B------:R-:W-:Y:S02]  /*01f0*/  UISETP.GE.U32.AND UP1, UPT, UR12, 0x2, UPT ;  /* 0x000000020c00788c */ /* 0x000fe4000bf26070 */
[----:B------:R-:W-:Y:S01]  /*0200*/  USEL UR37, URZ, 0x1, !UP0 ;  /* 0x000000013f257887 */ /* 0x000fe2000c000000 */
[----:B0-----:R-:W-:-:S03]  /*0210*/  ISETP.NE.AND P0, PT, R7, RZ, PT ;  /* 0x000000ff0700720c */ /* 0x001fc60003f05270 */
[----:B------:R-:W-:-:S10]  /*0220*/  USEL UR37, UR37, 0x2, UP1 ;  /* 0x0000000225257887 */ /* 0x000fd40008800000 */
[----:B------:R-:W-:Y:S05]  /*0230*/  @P0 BRA `(.L_x_2) ;  /* 0x0000000000500947 */ /* 0x000fea0003800000 */
[----:B------:R-:W0:Y:S01]  /*0240*/  S2UR UR6, SR_CgaCtaId ;  /* 0x00000000000679c3 */ /* 0x000e220000008800 */
[----:B------:R-:W-:Y:S01]  /*0250*/  UMOV UR5, 0x400 ;  /* 0x0000040000057882 */ /* 0x000fe20000000000 */
[----:B------:R-:W-:Y:S01]  /*0260*/  UMOV UR7, 0x1 ;  /* 0x0000000100077882 */ /* 0x000fe20000000000 */
[----:B------:R-:W-:Y:S01]  /*0270*/  UMOV UR8, 0x2 ;  /* 0x0000000200087882 */ /* 0x000fe20000000000 */
[----:B------:R-:W-:Y:S01]  /*0280*/  ELECT P0, URZ, PT ;  /* 0x00000000003f782f */ /* 0x000fe20003800000 */
[----:B------:R-:W-:-:S04]  /*0290*/  UIADD3 UR8, -UR8, 0x100000, URZ ;  /* 0x0010000008087890 */ /* 0x000fc8000fffe13f */
[----:B------:R-:W-:Y:S02]  /*02a0*/  USHF.L.U32 UR9, UR8, 0xb, URZ ;  /* 0x0000000b08097899 */ /* 0x000fe4000800063f */
[----:B------:R-:W-:Y:S02]  /*02b0*/  USHF.L.U32 UR8, UR8, 0x1, URZ ;  /* 0x0000000108087899 */ /* 0x000fe4000800063f */
[----:B0-----:R-:W-:Y:S02]  /*02c0*/  ULEA UR5, UR6, UR5, 0x18 ;  /* 0x0000000506057291 */ /* 0x001fe4000f8ec03f */
[----:B------:R-:W-:-:S04]  /*02d0*/  UIADD3 UR6, -UR7, 0x100000, URZ ;  /* 0x0010000007067890 */ /* 0x000fc8000fffe13f */
[----:B------:R-:W-:Y:S02]  /*02e0*/  USHF.L.U32 UR7, UR6, 0xb, URZ ;  /* 0x0000000b06077899 */ /* 0x000fe4000800063f */
[----:B------:R-:W-:Y:S01]  /*02f0*/  USHF.L.U32 UR6, UR6, 0x1, URZ ;  /* 0x0000000106067899 */ /* 0x000fe2000800063f */
[----:B------:R-:W0:Y:S11]  /*0300*/  FENCE.VIEW.ASYNC.S ;  /* 0x00000000000073c6 */ /* 0x000e360000000000 */
[----:B0-----:R0:W1:Y:S01]  /*0310*/  SYNCS.EXCH.64 URZ, [UR5], UR6 ;  /* 0x00000006053f75b2 */ /* 0x0010620008000100 */
[----:B------:R0:W2:Y:S01]  /*0320*/  SYNCS.EXCH.64 URZ, [UR5+0x18], UR8 ;  /* 0x00001808053f75b2 */ /* 0x0000a20008000100 */
[----:B------:R0:W3:Y:S01]  /*0330*/  SYNCS.EXCH.64 URZ, [UR5+0x8], UR6 ;  /* 0x00000806053f75b2 */ /* 0x0000e20008000100 */
[----:B------:R0:W4:Y:S01]  /*0340*/  SYNCS.EXCH.64 URZ, [UR5+0x20], UR8 ;  /* 0x00002008053f75b2 */ /* 0x0001220008000100 */
[----:B------:R0:W0:Y:S01]  /*0350*/  SYNCS.EXCH.64 URZ, [UR5+0x10], UR6 ;  /* 0x00001006053f75b2 */ /* 0x0000220008000100 */
[----:B------:R0:W0:Y:S01]  /*0360*/  SYNCS.EXCH.64 URZ, [UR5+0x28], UR8 ;  /* 0x00002808053f75b2 */ /* 0x0000220008000100 */
[----:B------:R-:W-:Y:S01]  /*0370*/  NOP ;  /* 0x0000000000007918 */ /* 0x000fe20000000000 */
.L_x_2:
[----:B------:R-:W5:Y:S01]  /*0380*/  SHFL.IDX PT, R6, R0, RZ, 0x1f ;  /* 0x00001fff00067589 */ /* 0x000f6200000e0000 */
[----:B------:R-:W-:Y:S01]  /*0390*/  SHF.R.S32.HI R2, RZ, 0x1f, R3 ;  /* 0x0000001fff027819 */ /* 0x000fe20000011403 */
[----:B------:R-:W1:Y:S01]  /*03a0*/  S2UR UR14, SR_CTAID.X ;  /* 0x00000000000e79c3 */ /* 0x000e620000002500 */
[----:B------:R-:W-:Y:S01]  /*03b0*/  ELECT P0, URZ, PT ;  /* 0x00000000003f782f */ /* 0x000fe20003800000 */
[----:B------:R1:W2:Y:S01]  /*03c0*/  SHFL.IDX PT, R10, R0, RZ, 0x1f ;  /* 0x00001fff000a7589 */ /* 0x0002a200000e0000 */
[----:B------:R-:W-:Y:S02]  /*03d0*/  LEA.HI R2, R2, R3, RZ, 0x7 ;  /* 0x0000000302027211 */ /* 0x000fe400078f38ff */
[----:B------:R-:W-:Y:S01]  /*03e0*/  ELECT P1, URZ, PT ;  /* 0x00000000003f782f */ /* 0x000fe20003820000 */
[----:B------:R-:W-:Y:S01]  /*03f0*/  NOP ;  /* 0x0000000000007918 */ /* 0x000fe20000000000 */
[----:B0-----:R-:W-:Y:S01]  /*0400*/  ULDC UR5, c[0x0][0x150] ;  /* 0x0000540000057ab9 */ /* 0x001fe20000000800 */
[----:B------:R-:W-:Y:S01]  /*0410*/  LOP3.LUT R2, R2, 0xffffff80, RZ, 0xc0, !PT ;  /* 0xffffff8002027812 */ /* 0x000fe200078ec0ff */
[----:B------:R-:W0:Y:S01]  /*0420*/  LDC R12, c[0x0][0x144] ;  /* 0x00005100ff0c7b82 */ /* 0x000e220000000800 */
[----:B------:R-:W-:Y:S01]  /*0430*/  UMOV UR6, 0x20 ;  /* 0x0000002000067882 */ /* 0x000fe20000000000 */
[----:B------:R-:W-:Y:S01]  /*0440*/  UMOV UR9, 0x80 ;  /* 0x0000008000097882 */ /* 0x000fe20000000000 */
[----:B------:R-:W-:Y:S01]  /*0450*/  NOP ;  /* 0x0000000000007918 */ /* 0x000fe20000000000 */
[----:B------:R-:W-:Y:S01]  /*0460*/  IMAD.IADD R4, R3, 0x1, -R2 ;  /* 0x0000000103047824 */ /* 0x000fe200078e0a02 */
[----:B------:R-:W-:-:S02]  /*0470*/  MOV R22, 0x1 ;  /* 0x0000000100167802 */ /* 0x000fc40000000f00 */
[----:B------:R-:W-:Y:S01]  /*0480*/  ISETP.NE.AND P2, PT, RZ, UR13, PT ;  /* 0x0000000dff007c0c */ /* 0x000fe2000bf45270 */
[----:B------:R-:W3:Y:S01]  /*0490*/  LDC R21, c[0x0][0x148] ;  /* 0x00005200ff157b82 */ /* 0x000ee20000000800 */
[----:B------:R-:W-:-:S04]  /*04a0*/  SHF.R.S32.HI R15, RZ, 0x1f, R4 ;  /* 0x0000001fff0f7819 */ /* 0x000fc80000011404 */
[----:B------:R-:W-:Y:S02]  /*04b0*/  LEA.HI R2, R15, R4, RZ, 0x3 ;  /* 0x000000040f027211 */ /* 0x000fe400078f18ff */
[----:B-----5:R-:W-:Y:S02]  /*04c0*/  ISETP.NE.OR P0, PT, R6, RZ, !P0 ;  /* 0x000000ff0600720c */ /* 0x020fe40004705670 */
[----:B------:R-:W5:Y:S01]  /*04d0*/  S2R R6, SR_CTAID.Y ;  /* 0x0000000000067919 */ /* 0x000f620000002600 */
[--C-:B------:R-:W-:Y:S02]  /*04e0*/  SHF.R.S32.HI R8, RZ, 0x3, R2.reuse ;  /* 0x00000003ff087819 */ /* 0x100fe40000011402 */
[----:B------:R-:W-:Y:S02]  /*04f0*/  SHF.R.S32.HI R9, RZ, 0x1f, R2 ;  /* 0x0000001fff097819 */ /* 0x000fe40000011402 */
[----:B------:R-:W-:Y:S02]  /*0500*/  SHF.R.S32.HI R2, RZ, 0x1f, R7 ;  /* 0x0000001fff027819 */ /* 0x000fe40000011407 */
[----:B------:R-:W-:-:S02]  /*0510*/  LEA.HI R9, R9, R8, RZ, 0x2 ;  /* 0x0000000809097211 */ /* 0x000fc400078f10ff */
[----:B------:R-:W-:Y:S02]  /*0520*/  LEA.HI R2, R2, R7, RZ, 0x2 ;  /* 0x0000000702027211 */ /* 0x000fe400078f10ff */
[----:B-1----:R-:W-:Y:S01]  /*0530*/  I2FP.F32.U32 R0, UR14 ;  /* 0x0000000e00007c45 */ /* 0x002fe20008201000 */
[----:B------:R-:W-:Y:S01]  /*0540*/  VOTEU.ALL UP0, P0 ;  /* 0x00000000003f7886 */ /* 0x000fe20000000000 */
[----:B------:R-:W-:Y:S02]  /*0550*/  LOP3.LUT R9, R9, 0xfffffffc, RZ, 0xc0, !PT ;  /* 0xfffffffc09097812 */ /* 0x000fe400078ec0ff */
[----:B------:R-:W-:Y:S01]  /*0560*/  LOP3.LUT R2, R2, 0x3ffffffc, RZ, 0xc0, !PT ;  /* 0x3ffffffc02027812 */ /* 0x000fe200078ec0ff */
[----:B------:R-:W-:Y:S01]  /*0570*/  FMUL R11, R0, UR5 ;  /* 0x00000005000b7c20 */ /* 0x000fe20008400000 */
[----:B--2---:R-:W-:Y:S01]  /*0580*/  ISETP.NE.OR P1, PT, R10, RZ, !P1 ;  /* 0x000000ff0a00720c */ /* 0x004fe20004f25670 */
[----:B------:R-:W-:Y:S01]  /*0590*/  IMAD.IADD R9, R8, 0x1, -R9 ;  /* 0x0000000108097824 */ /* 0x000fe200078e0a09 */
[----:B------:R-:W1:Y:S01]  /*05a0*/  @!UP0 S2UR UR8, SR_CgaCtaId ;  /* 0x00000000000889c3 */ /* 0x000e620000008800 */
[----:B------:R-:W-:Y:S01]  /*05b0*/  IMAD.IADD R2, R7, 0x1, -R2 ;  /* 0x0000000107027824 */ /* 0x000fe200078e0a02 */
[----:B------:R-:W-:Y:S01]  /*05c0*/  ULDC UR5, c[0x0][0x154] ;  /* 0x0000550000057ab9 */ /* 0x000fe20000000800 */
[----:B------:R-:W2:Y:S01]  /*05d0*/  F2I.U32.TRUNC.NTZ R11, R11 ;  /* 0x0000000b000b7305 */ /* 0x000ea2000020f000 */
[----:B------:R-:W-:-:S04]  /*05e0*/  @!UP0 UIADD3 UR6, -UR6, 0x100000, URZ ;  /* 0x0010000006068890 */ /* 0x000fc8000fffe13f */
[----:B------:R-:W-:Y:S02]  /*05f0*/  @!UP0 USHF.L.U32 UR7, UR6, 0xb, URZ ;  /* 0x0000000b06078899 */ /* 0x000fe4000800063f */
[----:B------:R-:W-:Y:S01]  /*0600*/  @!UP0 USHF.L.U32 UR6, UR6, 0x1, URZ ;  /* 0x0000000106068899 */ /* 0x000fe2000800063f */
[----:B------:R-:W-:Y:S01]  /*0610*/  LEA R2, R2, R9, 0x2 ;  /* 0x0000000902027211 */ /* 0x000fe200078e10ff */
[----:B------:R-:W4:Y:S03]  /*0620*/  LDC R8, c[0x0][0x140] ;  /* 0x00005000ff087b82 */ /* 0x000f260000000800 */
[C---:B------:R-:W-:Y:S01]  /*0630*/  LEA.HI R0, R2.reuse, R2, RZ, 0x1 ;  /* 0x0000000202007211 */ /* 0x040fe200078f08ff */
[----:B------:R-:W-:Y:S01]  /*0640*/  VOTEU.ALL UP1, P1 ;  /* 0x00000000003f7886 */ /* 0x000fe20000820000 */
[----:B------:R-:W-:Y:S01]  /*0650*/  IMAD.SHL.U32 R23, R2, 0x4, RZ ;  /* 0x0000000402177824 */ /* 0x000fe200078e00ff */
[----:B------:R-:W-:Y:S01]  /*0660*/  VOTEU.ALL UP2, P1 ;  /* 0x00000000003f7886 */ /* 0x000fe20000840000 */
[----:B------:R-:W-:Y:S01]  /*0670*/  LOP3.LUT R9, R0, 0xfffffffe, RZ, 0xc0, !PT ;  /* 0xfffffffe00097812 */ /* 0x000fe200078ec0ff */
[----:B------:R-:W-:Y:S01]  /*0680*/  VOTEU.ALL UP3, P1 ;  /* 0x00000000003f7886 */ /* 0x000fe20000860000 */
[----:B-----5:R-:W-:Y:S01]  /*0690*/  I2FP.F32.U32 R0, R6 ;  /* 0x0000000600007245 */ /* 0x020fe20000201000 */
[----:B------:R-:W5:Y:S01]  /*06a0*/  @!UP1 S2UR UR11, SR_CgaCtaId ;  /* 0x00000000000b99c3 */ /* 0x000f620000008800 */
[----:B--2---:R-:W-:Y:S01]  /*06b0*/  IMAD.MOV R13, RZ, RZ, -R11 ;  /* 0x000000ffff0d7224 */ /* 0x004fe200078e0a0b */
[C---:B------:R-:W-:Y:S01]  /*06c0*/  LOP3.LUT R23, R2.reuse, 0xc, R23, 0x78, !PT ;  /* 0x0000000c02177812 */ /* 0x040fe200078e7817 */
[----:B------:R-:W-:-:S02]  /*06d0*/  IMAD.IADD R9, R2, 0x1, -R9 ;  /* 0x0000000102097824 */ /* 0x000fc400078e0a09 */
[----:B------:R-:W-:Y:S01]  /*06e0*/  FMUL R0, R0, UR5 ;  /* 0x0000000500007c20 */ /* 0x000fe20008400000 */
[----:B0-----:R-:W-:Y:S01]  /*06f0*/  IMAD R14, R12, R13, UR14 ;  /* 0x0000000e0c0e7e24 */ /* 0x001fe2000f8e020d */
[----:B------:R3:W0:Y:S01]  /*0700*/  SHFL.IDX PT, R2, R5, RZ, 0x1f ;  /* 0x00001fff05027589 */ /* 0x00062200000e0000 */
[----:B------:R-:W-:Y:S01]  /*0710*/  @!UP0 UMOV UR5, 0x400 ;  /* 0x0000040000058882 */ /* 0x000fe20000000000 */
[----:B------:R-:W-:Y:S01]  /*0720*/  @!UP1 UMOV UR10, 0x400 ;  /* 0x00000400000a9882 */ /* 0x000fe20000000000 */
[----:B-1----:R-:W-:Y:S01]  /*0730*/  @!UP0 ULEA UR5, UR8, UR5, 0x18 ;  /* 0x0000000508058291 */ /* 0x002fe2000f8ec03f */
[----:B------:R-:W1:Y:S01]  /*0740*/  F2I.U32.TRUNC.NTZ R0, R0 ;  /* 0x0000000000007305 */ /* 0x000e62000020f000 */
[----:B------:R-:W-:Y:S01]  /*0750*/  ISETP.NE.AND P3, PT, R9, R14, PT ;  /* 0x0000000e0900720c */ /* 0x000fe20003f65270 */
[----:B------:R-:W-:-:S04]  /*0760*/  @!UP1 UIADD3 UR8, -UR9, 0x100000, URZ ;  /* 0x0010000009089890 */ /* 0x000fc8000fffe13f */
[----:B------:R-:W-:Y:S02]  /*0770*/  @!UP1 USHF.L.U32 UR9, UR8, 0xb, URZ ;  /* 0x0000000b08099899 */ /* 0x000fe4000800063f */
[----:B------:R-:W-:Y:S01]  /*0780*/  @!UP1 USHF.L.U32 UR8, UR8, 0x1, URZ ;  /* 0x0000000108089899 */ /* 0x000fe2000800063f */
[----:B------:R-:W-:Y:S01]  /*0790*/  VOTEU.ALL UP4, P1 ;  /* 0x00000000003f7886 */ /* 0x000fe20000880000 */
[----:B------:R-:W-:Y:S01]  /*07a0*/  VOTEU.ALL UP5, P1 ;  /* 0x00000000003f7886 */ /* 0x000fe200008a0000 */
[----:B----4-:R-:W-:Y:S01]  /*07b0*/  ISETP.EQ.U32.AND P1, PT, R8, 0x1, PT ;  /* 0x000000010800780c */ /* 0x010fe20003f22070 */
[----:B------:R-:W-:Y:S01]  /*07c0*/  VOTEU.ALL UP0, P0 ;  /* 0x00000000003f7886 */ /* 0x000fe20000000000 */
[----:B------:R-:W2:Y:S04]  /*07d0*/  FENCE.VIEW.ASYNC.S ;  /* 0x00000000000073c6 */ /* 0x000ea80000000000 */
[----:B--2---:R-:W2:Y:S01]  /*07e0*/  @!UP0 SYNCS.EXCH.64 URZ, [UR5+0x60], UR6 ;  /* 0x00006006053f85b2 */ /* 0x004ea20008000100 */
[----:B-----5:R-:W-:Y:S01]  /*07f0*/  @!UP1 ULEA UR10, UR11, UR10, 0x18 ;  /* 0x0000000a0b0a9291 */ /* 0x020fe2000f8ec03f */
[----:B-1----:R-:W-:Y:S01]  /*0800*/  IMAD.MOV R20, RZ, RZ, -R0 ;  /* 0x000000ffff147224 */ /* 0x002fe200078e0a00 */
[----:B------:R-:W-:Y:S01]  /*0810*/  @P3 LEA.HI R0, R23, R23, RZ, 0x1 ;  /* 0x0000001717003211 */ /* 0x000fe200078f08ff */
[----:B------:R-:W-:Y:S01]  /*0820*/  VOTEU.ALL UP1, P0 ;  /* 0x00000000003f7886 */ /* 0x000fe20000020000 */
[----:B------:R-:W-:Y:S01]  /*0830*/  LOP3.LUT P0, RZ, R4, 0x7, RZ, 0xc0, !PT ;  /* 0x0000000704ff7812 */ /* 0x000fe2000780c0ff */
[----:B---3--:R-:W-:Y:S01]  /*0840*/  IMAD R5, R21, R20, R6 ;  /* 0x0000001415057224 */ /* 0x008fe200078e0206 */
[----:B------:R-:W-:-:S02]  /*0850*/  @P3 SHF.R.S32.HI R0, RZ, 0x1, R0 ;  /* 0x00000001ff003819 */ /* 0x000fc40000011400 */
[----:B------:R-:W-:Y:S02]  /*0860*/  ISETP.LT.U32.AND P0, PT, R23, 0x2, !P0 ;  /* 0x000000021700780c */ /* 0x000fe40004701070 */
[----:B------:R-:W-:Y:S02]  /*0870*/  @P3 ISETP.NE.AND P4, PT, R0, R5, PT ;  /* 0x000000050000320c */ /* 0x000fe40003f85270 */
[----:B------:R-:W-:Y:S01]  /*0880*/  SEL R5, RZ, 0x1, !P0 ;  /* 0x00000001ff057807 */ /* 0x000fe20004000000 */
[----:B------:R0:W1:Y:S01]  /*0890*/  @!UP1 SYNCS.EXCH.64 URZ, [UR5+0x68], UR6 ;  /* 0x00006806053f95b2 */ /* 0x0000620008000100 */
[----:B------:R-:W-:Y:S01]  /*08a0*/  NOP ;  /* 0x0000000000007918 */ /* 0x000fe20000000000 */
[----:B------:R-:W-:-:S04]  /*08b0*/  @P3 SEL R22, RZ, 0x1, P4 ;  /* 0x00000001ff163807 */ /* 0x000fc80002000000 */
[----:B------:R-:W-:Y:S02]  /*08c0*/  LOP3.LUT R22, R22, R5, RZ, 0xc0, !PT ;  /* 0x0000000516167212 */ /* 0x000fe400078ec0ff */
[----:B0-----:R-:W-:Y:S01]  /*08d0*/  R2UR UR5, R2 ;  /* 0x00000000020572ca */ /* 0x001fe200000e0000 */
[----:B------:R0:W3:Y:S01]  /*08e0*/  @!UP2 SYNCS.EXCH.64 URZ, [UR10+0x40], UR8 ;  /* 0x000040080a3fa5b2 */ /* 0x0000e20008000100 */
[----:B------:R0:W4:Y:S01]  /*08f0*/  @!UP3 SYNCS.EXCH.64 URZ, [UR10+0x48], UR8 ;  /* 0x000048080a3fb5b2 */ /* 0x0001220008000100 */
[----:B------:R0:W0:Y:S01]  /*0900*/  @!UP4 SYNCS.EXCH.64 URZ, [UR10+0x50], UR8 ;  /* 0x000050080a3fc5b2 */ /* 0x0000220008000100 */
[----:B------:R0:W0:Y:S01]  /*0910*/  @!UP5 SYNCS.EXCH.64 URZ, [UR10+0x58], UR8 ;  /* 0x000058080a3fd5b2 */ /* 0x0000220008000100 */
[----:B------:R-:W-:Y:S01]  /*0920*/  NOP ;  /* 0x0000000000007918 */ /* 0x000fe20000000000 */
[----:B--2---:R-:W-:Y:S09]  /*0930*/  @!P1 BRA `(.L_x_3) ;  /* 0x0000000000089947 */ /* 0x004ff20003800000 */
[----:B01-34-:R-:W-:Y:S01]  /*0940*/  UCGABAR_ARV ;  /* 0x00000000000079c7 */ /* 0x01bfe20008000000 */
[----:B------:R-:W-:Y:S05]  /*0950*/  BRA `(.L_x_4) ;  /* 0x0000000000047947 */ /* 0x000fea0003800000 */
.L_x_3:
[----:B01-34-:R-:W-:Y:S01]  /*0960*/  NOP ;  /* 0x0000000000007918 */ /* 0x01bfe20000000000 */
.L_x_4:
[----:B------:R-:W-:Y:S01]  /*0970*/  ULDC.64 UR6, c[0x0][0x598] ;  /* 0x0001660000067ab9 */ /* 0x000fe20000000a00 */
[----:B------:R-:W-:Y:S01]  /*0980*/  ULDC.64 UR52, c[0x0][0x208] ;  /* 0x0000820000347ab9 */ /* 0x000fe20000000a00 */
[----:B------:R-:W-:-:S04]  /*0990*/  ISETP.NE.U32.AND P0, PT, RZ, UR6, PT ;  /* 0x00000006ff007c0c */ /* 0x000fc8000bf05070 */
[----:B------:R-:W-:-:S13]  /*09a0*/  ISETP.NE.AND.EX P0, PT, RZ, UR7, PT, P0 ;  /* 0x00000007ff007c0c */ /* 0x000fda000bf05300 */
[----:B------:R-:W-:Y:S05]  /*09b0*/  @!P0 BRA `(.L_x_5) ;  /* 0x00000000001c8947 */ /* 0x000fea0003800000 */
[----:B------:R-:W0:Y:S02]  /*09c0*/  LDC.64 R8, c[0x0][0x598] ;  /* 0x00016600ff087b82 */ /* 0x000e240000000a00 */
[----:B0-----:R-:W2:Y:S02]  /*09d0*/  LDG.E.64 R8, desc[UR52][R8.64] ;  /* 0x0000003408087981 */ /* 0x001ea4000c1e1b00 */
[----:B--2---:R-:W-:-:S04]  /*09e0*/  ISETP.NE.U32.AND P0, PT, R8, RZ, PT ;  /* 0x000000ff0800720c */ /* 0x004fc80003f05070 */
[----:B------:R-:W-:-:S13]  /*09f0*/  ISETP.NE.AND.EX P0, PT, R9, RZ, PT, P0 ;  /* 0x000000ff0900720c */ /* 0x000fda0003f05300 */
[----:B------:R-:W-:Y:S05]  /*0a00*/  @!P0 BRA `(.L_x_5) ;  /* 0x0000000000088947 */ /* 0x000fea0003800000 */
[----:B------:R0:W5:Y:S01]  /*0a10*/  LD.E R2, desc[UR52][R8.64] ;  /* 0x0000003408027980 */ /* 0x000162000c101900 */
[----:B------:R-:W-:Y:S05]  /*0a20*/  BRA `(.L_x_6) ;  /* 0x0000000000247947 */ /* 0x000fea0003800000 */
.L_x_5:
[----:B------:R-:W-:Y:S02]  /*0a30*/  ULDC.64 UR6, c[0x0][0x588] ;  /* 0x0001620000067ab9 */ /* 0x000fe40000000a00 */
[----:B------:R-:W-:-:S04]  /*0a40*/  ISETP.NE.U32.AND P0, PT, RZ, UR6, PT ;  /* 0x00000006ff007c0c */ /* 0x000fc8000bf05070 */
[----:B------:R-:W-:-:S13]  /*0a50*/  ISETP.NE.AND.EX P0, PT, RZ, UR7, PT, P0 ;  /* 0x00000007ff007c0c */ /* 0x000fda000bf05300 */
[----:B------:R-:W-:Y:S05]  /*0a60*/  @!P0 BRA `(.L_x_7) ;  /* 0x00000000000c8947 */ /* 0x000fea0003800000 */
[----:B------:R-:W0:Y:S02]  /*0a70*/  LDC.64 R8, c[0x0][0x588] ;  /* 0x00016200ff087b82 */ /* 0x000e240000000a00 */
[----:B0-----:R1:W5:Y:S01]  /*0a80*/  LDG.E R2, desc[UR52][R8.64] ;  /* 0x0000003408027981 */ /* 0x001362000c1e1900 */
[----:B------:R-:W-:Y:S05]  /*0a90*/  BRA `(.L_x_6) ;  /* 0x0000000000087947 */ /* 0x000fea0003800000 */
.L_x_7:
[----:B------:R-:W-:Y:S02]  /*0aa0*/  ULDC UR6, c[0x0][0x580] ;  /* 0x0001600000067ab9 */ /* 0x000fe40000000800 */
[----:B------:R-:W-:-:S07]  /*0ab0*/  IMAD.U32 R2, RZ, RZ, UR6 ;  /* 0x00000006ff027e24 */ /* 0x000fce000f8e00ff */
.L_x_6:
[----:B------:R-:W-:Y:S02]  /*0ac0*/  ULDC.64 UR6, c[0x0][0x5a0] ;  /* 0x0001680000067ab9 */ /* 0x000fe40000000a00 */
[----:B------:R-:W-:-:S04]  /*0ad0*/  ISETP.NE.U32.AND P0, PT, RZ, UR6, PT ;  /* 0x00000006ff007c0c */ /* 0x000fc8000bf05070 */
[----:B------:R-:W-:-:S13]  /*0ae0*/  ISETP.NE.AND.EX P0, PT, RZ, UR7, PT, P0 ;  /* 0x00000007ff007c0c */ /* 0x000fda000bf05300 */
[----:B------:R-:W-:Y:S05]  /*0af0*/  @!P0 BRA `(.L_x_8) ;  /* 0x00000000001c8947 */ /* 0x000fea0003800000 */
[----:B01----:R-:W0:Y:S02]  /*0b00*/  LDC.64 R8, c[0x0][0x5a0] ;  /* 0x00016800ff087b82 */ /* 0x003e240000000a00 */
[----:B0-----:R-:W2:Y:S02]  /*0b10*/  LDG.E.64 R8, desc[UR52][R8.64] ;  /* 0x0000003408087981 */ /* 0x001ea4000c1e1b00 */
[----:B--2---:R-:W-:-:S04]  /*0b20*/  ISETP.NE.U32.AND P0, PT, R8, RZ, PT ;  /* 0x000000ff0800720c */ /* 0x004fc80003f05070 */
[----:B------:R-:W-:-:S13]  /*0b30*/  ISETP.NE.AND.EX P0, PT, R9, RZ, PT, P0 ;  /* 0x000000ff0900720c */ /* 0x000fda0003f05300 */
[----:B------:R-:W-:Y:S05]  /*0b40*/  @!P0 BRA `(.L_x_8) ;  /* 0x0000000000088947 */ /* 0x000fea0003800000 */
[----:B------:R0:W5:Y:S01]  /*0b50*/  LD.E R16, desc[UR52][R8.64] ;  /* 0x0000003408107980 */ /* 0x000162000c101900 */
[----:B------:R-:W-:Y:S05]  /*0b60*/  BRA `(.L_x_9) ;  /* 0x0000000000247947 */ /* 0x000fea0003800000 */
.L_x_8:
[----:B------:R-:W-:Y:S02]  /*0b70*/  ULDC.64 UR6, c[0x0][0x590] ;  /* 0x0001640000067ab9 */ /* 0x000fe40000000a00 */
[----:B------:R-:W-:-:S04]  /*0b80*/  ISETP.NE.U32.AND P0, PT, RZ, UR6, PT ;  /* 0x00000006ff007c0c */ /* 0x000fc8000bf05070 */
[----:B------:R-:W-:-:S13]  /*0b90*/  ISETP.NE.AND.EX P0, PT, RZ, UR7, PT, P0 ;  /* 0x00000007ff007c0c */ /* 0x000fda000bf05300 */
[----:B------:R-:W-:Y:S05]  /*0ba0*/  @!P0 BRA `(.L_x_10) ;  /* 0x00000000000c8947 */ /* 0x000fea0003800000 */
[----:B------:R-:W2:Y:S02]  /*0bb0*/  LDC.64 R16, c[0x0][0x590] ;  /* 0x00016400ff107b82 */ /* 0x000ea40000000a00 */
[----:B--2---:R2:W5:Y:S01]  /*0bc0*/  LDG.E R16, desc[UR52][R16.64] ;  /* 0x0000003410107981 */ /* 0x004562000c1e1900 */
[----:B------:R-:W-:Y:S05]  /*0bd0*/  BRA `(.L_x_9) ;  /* 0x0000000000087947 */ /* 0x000fea0003800000 */
.L_x_10:
[----:B------:R-:W-:Y:S02]  /*0be0*/  ULDC UR6, c[0x0][0x584] ;  /* 0x0001610000067ab9 */ /* 0x000fe40000000800 */
[----:B------:R-:W-:-:S07]  /*0bf0*/  IMAD.U32 R16, RZ, RZ, UR6 ;  /* 0x00000006ff107e24 */ /* 0x000fce000f8e00ff */
.L_x_9:
[----:B------:R-:W3:Y:S01]  /*0c00*/  LDC R0, c[0x0][0x65c] ;  /* 0x00019700ff007b82 */ /* 0x000ee20000000800 */
[----:B01----:R-:W-:Y:S01]  /*0c10*/  MOV R9, RZ ;  /* 0x000000ff00097202 */ /* 0x003fe20000000f00 */
[----:B------:R-:W-:Y:S01]  /*0c20*/  IMAD.U32 R8, RZ, RZ, UR14 ;  /* 0x0000000eff087e24 */ /* 0x000fe2000f8e00ff */
[----:B------:R-:W-:Y:S01]  /*0c30*/  UISETP.NE.AND UP0, UPT, UR13, 0x2, UPT ;  /* 0x000000020d00788c */ /* 0x000fe2000bf05270 */
[----:B------:R-:W-:Y:S01]  /*0c40*/  ULDC UR8, c[0x0][0x28c] ;  /* 0x0000a30000087ab9 */ /* 0x000fe20000000800 */
[----:B------:R-:W-:Y:S01]  /*0c50*/  UMOV UR49, URZ ;  /* 0x0000003f00317c82 */ /* 0x000fe20008000000 */
[----:B------:R-:W-:-:S03]  /*0c60*/  UIADD3 UR8, UR8, 0x3f, URZ ;  /* 0x0000003f08087890 */ /* 0x000fc6000fffe03f */
[----:B------:R-:W-:Y:S01]  /*0c70*/  PLOP3.LUT P0, PT, PT, PT, UP0, 0x80, 0x0 ;  /* 0x000000000000781c */ /* 0x000fe20003f0f008 */
[----:B------:R-:W-:Y:S01]  /*0c80*/  UMOV UR36, URZ ;  /* 0x0000003f00247c82 */ /* 0x000fe20008000000 */
[----:B------:R-:W-:Y:S01]  /*0c90*/  USHF.R.S32.HI UR9, URZ, 0x1f, UR8 ;  /* 0x0000001f3f097899 */ /* 0x000fe20008011408 */
[----:B------:R-:W-:-:S03]  /*0ca0*/  ULDC.64 UR10, c[0x0][0x650] ;  /* 0x00019400000a7ab9 */ /* 0x000fc60000000a00 */
[----:B------:R-:W-:-:S04]  /*0cb0*/  ULEA.HI UR9, UR9, UR8, URZ, 0x6 ;  /* 0x0000000809097291 */ /* 0x000fc8000f8f303f */
[----:B------:R-:W-:Y:S01]  /*0cc0*/  USHF.R.S32.HI UR38, URZ, 0x6, UR9 ;  /* 0x000000063f267899 */ /* 0x000fe20008011409 */
[----:B---3--:R-:W-:-:S13]  /*0cd0*/  ISETP.NE.AND P3, PT, R0, 0x1, PT ;  /* 0x000000010000780c */ /* 0x008fda0003f65270 */
[----:B------:R-:W0:Y:S01]  /*0ce0*/  @P3 LDC R11, c[0x0][0x10] ;  /* 0x00000400ff0b3b82 */ /* 0x000e220000000800 */
[----:B------:R-:W-:-:S07]  /*0cf0*/  @P3 IMAD.MOV.U32 R7, RZ, RZ, RZ ;  /* 0x000000ffff073224 */ /* 0x000fce00078e00ff */
[----:B------:R-:W1:Y:S01]  /*0d00*/  @!P3 LDC R5, c[0x0][0xc] ;  /* 0x00000300ff05bb82 */ /* 0x000e620000000800 */
[----:B------:R-:W-:Y:S01]  /*0d10*/  ULDC UR6, c[0x0][0xc] ;  /* 0x0000030000067ab9 */ /* 0x000fe20000000800 */
[----:B------:R-:W-:Y:S01]  /*0d20*/  ULDC UR7, c[0x0][0x10] ;  /* 0x0000040000077ab9 */ /* 0x000fe20000000800 */
[----:B------:R-:W-:Y:S01]  /*0d30*/  ULDC UR8, c[0x0][0x14] ;  /* 0x0000050000087ab9 */ /* 0x000fe20000000800 */
[----:B------:R-:W-:-:S04]  /*0d40*/  UIMAD.WIDE.U32 UR6, UR6, UR7, URZ ;  /* 0x00000007060672a5 */ /* 0x000fc8000f8e003f */
[----:B------:R-:W-:Y:S02]  /*0d50*/  UIMAD.WIDE.U32 UR50, UR6, UR8, URZ ;  /* 0x00000008063272a5 */ /* 0x000fe4000f8e003f */
[----:B------:R-:W-:-:S04]  /*0d60*/  UIMAD UR39, UR7, UR8, URZ ;  /* 0x00000008072772a4 */ /* 0x000fc8000f8e023f */
[----:B------:R-:W-:Y:S01]  /*0d70*/  UIADD3 UR39, UR51, UR39, URZ ;  /* 0x0000002733277290 */ /* 0x000fe2000fffe03f */
[----:B0-----:R-:W-:-:S04]  /*0d80*/  @P3 IMAD.WIDE.U32 R10, R11, UR14, R6 ;  /* 0x0000000e0b0a3c25 */ /* 0x001fc8000f8e0006 */
[----:B------:R-:W-:Y:S02]  /*0d90*/  @P3 IMAD.MOV.U32 R13, RZ, RZ, R10 ;  /* 0x000000ffff0d3224 */ /* 0x000fe400078e000a */
[----:B-1----:R-:W-:-:S04]  /*0da0*/  @!P3 IMAD.WIDE.U32 R8, R6, R5, R8 ;  /* 0x000000050608b225 */ /* 0x002fc800078e0008 */
[----:B------:R-:W-:Y:S02]  /*0db0*/  @P3 IMAD.MOV.U32 R5, RZ, RZ, RZ ;  /* 0x000000ffff053224 */ /* 0x000fe400078e00ff */
[----:B------:R-:W-:Y:S02]  /*0dc0*/  @!P3 IMAD.MOV.U32 R13, RZ, RZ, R8 ;  /* 0x000000ffff0db224 */ /* 0x000fe400078e0008 */
[----:B------:R-:W-:Y:S02]  /*0dd0*/  @P3 IMAD.IADD R12, R11, 0x1, R5 ;  /* 0x000000010b0c3824 */ /* 0x000fe400078e0205 */
[----:B------:R-:W-:Y:S01]  /*0de0*/  @!P3 IMAD.MOV.U32 R12, RZ, RZ, R9 ;  /* 0x000000ffff0cb224 */ /* 0x000fe200078e0009 */
[----:B------:R0:W-:Y:S01]  /*0df0*/  STL [R1+0x204], R13 ;  /* 0x0002040d01007387 */ /* 0x0001e20000100800 */
[----:B------:R-:W-:Y:S02]  /*0e00*/  MOV R28, R13 ;  /* 0x0000000d001c7202 */ /* 0x000fe40000000f00 */
[----:B------:R-:W-:Y:S01]  /*0e10*/  IMAD.MOV.U32 R29, RZ, RZ, R12 ;  /* 0x000000ffff1d7224 */ /* 0x000fe200078e000c */
[----:B------:R0:W-:Y:S01]  /*0e20*/  STL [R1+0x200], R12 ;  /* 0x0002000c01007387 */ /* 0x0001e20000100800 */
[----:B------:R-:W-:Y:S05]  /*0e30*/  @P0 BRA `(.L_x_11) ;  /* 0x0000000000280947 */ /* 0x000fea0003800000 */
[----:B------:R-:W-:Y:S01]  /*0e40*/  IADD3 R28, P0, R28, UR50, RZ ;  /* 0x000000321c1c7c10 */ /* 0x000fe2000ff1e0ff */
[----:B------:R-:W-:Y:S02]  /*0e50*/  UISETP.GE.U32.AND UP0, UPT, UR38, 0x3, UPT ;  /* 0x000000032600788c */ /* 0x000fe4000bf06070 */
[----:B------:R-:W-:Y:S01]  /*0e60*/  UIMAD.WIDE.U32 UR6, UR38, -0x55555555, URZ ;  /* 0xaaaaaaab260678a5 */ /* 0x000fe2000f8e003f */
[----:B------:R-:W-:Y:S01]  /*0e70*/  IADD3.X R29, R29, UR39, RZ, P0, !PT ;  /* 0x000000271d1d7c10 */ /* 0x000fe200087fe4ff */
[----:B------:R1:W-:Y:S01]  /*0e80*/  STL [R1+0x204], R28 ;  /* 0x0002041c01007387 */ /* 0x0003e20000100800 */
[----:B------:R-:W-:Y:S01]  /*0e90*/  UMOV UR36, URZ ;  /* 0x0000003f00247c82 */ /* 0x000fe20008000000 */
[----:B------:R-:W-:Y:S02]  /*0ea0*/  USHF.R.U32.HI UR6, URZ, 0x1, UR7 ;  /* 0x000000013f067899 */ /* 0x000fe40008011607 */
[----:B------:R1:W-:Y:S02]  /*0eb0*/  STL [R1+0x200], R29 ;  /* 0x0002001d01007387 */ /* 0x0003e40000100800 */
[----:B------:R-:W-:-:S02]  /*0ec0*/  UIMAD UR49, UR6, -0x3, UR38 ;  /* 0xfffffffd063178a4 */ /* 0x000fc4000f8e0226 */
[----:B------:R-:W-:-:S12]  /*0ed0*/  @UP0 ULOP3.LUT UR36, UR6, 0x1, URZ, 0xc0, !UPT ;  /* 0x0000000106240892 */ /* 0x000fd8000f8ec03f */
.L_x_11:
[----:B------:R-:W-:Y:S01]  /*0ee0*/  ISETP.GE.U32.AND P0, PT, R28, UR10, PT ;  /* 0x0000000a1c007c0c */ /* 0x000fe2000bf06070 */
[----:B------:R-:W-:Y:S01]  /*0ef0*/  IMAD.MOV.U32 R18, RZ, RZ, -0x1 ;  /* 0xffffffffff127424 */ /* 0x000fe200078e00ff */
[----:B------:R-:W-:Y:S01]  /*0f00*/  PRMT R0, RZ, 0x7610, R0 ;  /* 0x00007610ff007816 */ /* 0x000fe20000000000 */
[----:B------:R-:W-:Y:S01]  /*0f10*/  IMAD.MOV.U32 R19, RZ, RZ, -0x1 ;  /* 0xffffffffff137424 */ /* 0x000fe200078e00ff */
[----:B------:R-:W-:Y:S02]  /*0f20*/  ISETP.GE.U32.AND.EX P0, PT, R29, UR11, PT, P0 ;  /* 0x0000000b1d007c0c */ /* 0x000fe4000bf06100 */
[----:B--2---:R-:W-:-:S11]  /*0f30*/  MOV R17, 0xffffffff ;  /* 0xffffffff00117802 */ /* 0x004fd60000000f00 */
[----:B------:R-:W-:Y:S05]  /*0f40*/  @P0 BRA `(.L_x_12) ;  /* 0x0000000400300947 */ /* 0x000fea0003800000 */
[----:B------:R-:W2:Y:S01]  /*0f50*/  LDC.64 R18, c[0x0][0x628] ;  /* 0x00018a00ff127b82 */ /* 0x000ea20000000a00 */
[----:B------:R-:W-:Y:S02]  /*0f60*/  IMAD.MOV.U32 R8, RZ, RZ, R28 ;  /* 0x000000ffff087224 */ /* 0x000fe400078e001c */
[----:B------:R-:W-:-:S05]  /*0f70*/  IMAD.MOV.U32 R9, RZ, RZ, R29 ;  /* 0x000000ffff097224 */ /* 0x000fca00078e001d */
[----:B------:R-:W3:Y:S08]  /*0f80*/  LDC R0, c[0x0][0x630] ;  /* 0x00018c00ff007b82 */ /* 0x000ef00000000800 */
[----:B------:R-:W4:Y:S01]  /*0f90*/  LDC.64 R24, c[0x0][0x620] ;  /* 0x00018800ff187b82 */ /* 0x000f220000000a00 */
[----:B--2---:R-:W-:-:S04]  /*0fa0*/  ISETP.NE.U32.AND P0, PT, R18, RZ, PT ;  /* 0x000000ff1200720c */ /* 0x004fc80003f05070 */
[----:B------:R-:W-:-:S13]  /*0fb0*/  ISETP.NE.AND.EX P0, PT, R19, RZ, PT, P0 ;  /* 0x000000ff1300720c */ /* 0x000fda0003f05300 */
[----:B---34-:R-:W-:Y:S05]  /*0fc0*/  @!P0 BRA `(.L_x_13) ;  /* 0x0000000000288947 */ /* 0x018fea0003800000 */
[----:B------:R-:W2:Y:S02]  /*0fd0*/  LDC R5, c[0x0][0x634] ;  /* 0x00018d00ff057b82 */ /* 0x000ea40000000800 */
[----:B--2---:R-:W-:-:S05]  /*0fe0*/  IADD3 R5, P0, R28, R5, RZ ;  /* 0x000000051c057210 */ /* 0x004fca0007f1e0ff */
[----:B------:R-:W-:-:S04]  /*0ff0*/  IMAD.X R17, RZ, RZ, R29, P0 ;  /* 0x000000ffff117224 */ /* 0x000fc800000e061d */
[----:B------:R-:W-:-:S04]  /*1000*/  IMAD.WIDE.U32 R8, R17, R18, RZ ;  /* 0x0000001211087225 */ /* 0x000fc800078e00ff */
[----:B------:R-:W-:-:S04]  /*1010*/  IMAD.WIDE.U32 R10, P0, R5, R19, R8 ;  /* 0x00000013050a7225 */ /* 0x000fc80007800008 */
[----:B------:R-:W-:Y:S01]  /*1020*/  IMAD.WIDE.U32 R8, R5, R18, RZ ;  /* 0x0000001205087225 */ /* 0x000fe200078e00ff */
[----:B0-----:R-:W-:-:S03]  /*1030*/  MOV R12, R11 ;  /* 0x0000000b000c7202 */ /* 0x001fc60000000f00 */
[----:B------:R-:W-:Y:S01]  /*1040*/  IMAD.X R13, RZ, RZ, RZ, P0 ;  /* 0x000000ffff0d7224 */ /* 0x000fe200000e06ff */
[----:B------:R-:W-:-:S05]  /*1050*/  IADD3 RZ, P0, R9, R10, RZ ;  /* 0x0000000a09ff7210 */ /* 0x000fca0007f1e0ff */
[----:B------:R-:W-:-:S08]  /*1060*/  IMAD.WIDE.U32.X R8, R17, R19, R12, P0 ;  /* 0x0000001311087225 */ /* 0x000fd000000e040c */
.L_x_13:
[----:B------:R-:W2:Y:S01]  /*1070*/  LDC.64 R26, c[0x0][0x640] ;  /* 0x00019000ff1a7b82 */ /* 0x000ea20000000a00 */
[-CC-:B------:R-:W-:Y:S01]  /*1080*/  SHF.R.U64 R31, R8, R0.reuse, R9.reuse ;  /* 0x00000000081f7219 */ /* 0x180fe20000001209 */
[----:B------:R-:W-:Y:S01]  /*1090*/  IMAD.MOV.U32 R8, RZ, RZ, R28 ;  /* 0x000000ffff087224 */ /* 0x000fe200078e001c */
[----:B------:R-:W-:Y:S02]  /*10a0*/  SHF.R.U32.HI R0, RZ, R0, R9 ;  /* 0x00000000ff007219 */ /* 0x000fe40000011609 */
[----:B------:R-:W-:-:S03]  /*10b0*/  IADD3 R5, P0, RZ, -R31, RZ ;  /* 0x8000001fff057210 */ /* 0x000fc60007f1e0ff */
[----:B------:R-:W3:Y:S02]  /*10c0*/  LDC R10, c[0x0][0x618] ;  /* 0x00018600ff0a7b82 */ /* 0x000ee40000000800 */
[----:B------:R-:W-:-:S04]  /*10d0*/  IMAD.X R9, RZ, RZ, ~R0, P0 ;  /* 0x000000ffff097224 */ /* 0x000fc800000e0e00 */
[-C--:B------:R-:W-:Y:S02]  /*10e0*/  IMAD R0, R9, R24.reuse, RZ ;  /* 0x0000001809007224 */ /* 0x080fe400078e02ff */
[----:B------:R-:W4:Y:S01]  /*10f0*/  LDC R11, c[0x0][0x608] ;  /* 0x00018200ff0b7b82 */ /* 0x000f220000000800 */
[----:B------:R-:W-:Y:S02]  /*1100*/  IMAD.MOV.U32 R9, RZ, RZ, R29 ;  /* 0x000000ffff097224 */ /* 0x000fe400078e001d */
[----:B-1----:R-:W-:Y:S02]  /*1110*/  IMAD.MOV.U32 R29, RZ, RZ, 0x1 ;  /* 0x00000001ff1d7424 */ /* 0x002fe400078e00ff */
[----:B------:R-:W-:-:S03]  /*1120*/  IMAD.WIDE.U32 R8, R5, R24, R8 ;  /* 0x0000001805087225 */ /* 0x000fc600078e0008 */
[----:B------:R-:W1:Y:S01]  /*1130*/  LDC R18, c[0x0][0x658] ;  /* 0x00019600ff127b82 */ /* 0x000e620000000800 */
[----:B------:R-:W-:Y:S01]  /*1140*/  IMAD R5, R5, R25, R0 ;  /* 0x0000001905057224 */ /* 0x000fe200078e0200 */
[----:B--2---:R-:W-:-:S03]  /*1150*/  ISETP.NE.U32.AND P0, PT, R26, RZ, PT ;  /* 0x000000ff1a00720c */ /* 0x004fc60003f05070 */
[----:B------:R-:W-:Y:S01]  /*1160*/  IMAD.IADD R5, R9, 0x1, R5 ;  /* 0x0000000109057824 */ /* 0x000fe200078e0205 */
[----:B------:R-:W-:Y:S02]  /*1170*/  ISETP.NE.AND.EX P0, PT, R27, RZ, PT, P0 ;  /* 0x000000ff1b00720c */ /* 0x000fe40003f05300 */
[----:B------:R-:W2:Y:S01]  /*1180*/  LDC R25, c[0x0][0x600] ;  /* 0x00018000ff197b82 */ /* 0x000ea20000000800 */
[----:B------:R-:W-:Y:S02]  /*1190*/  MOV R9, 0xffffffff ;  /* 0xffffffff00097802 */ /* 0x000fe40000000f00 */
[-CC-:B---3--:R-:W-:Y:S02]  /*11a0*/  SHF.R.U64 R19, R8, R10.reuse, R5.reuse ;  /* 0x0000000a08137219 */ /* 0x188fe40000001205 */
[----:B------:R-:W-:-:S03]  /*11b0*/  SHF.R.U32.HI R0, RZ, R10, R5 ;  /* 0x0000000aff007219 */ /* 0x000fc60000011605 */
[----:B------:R-:W3:Y:S01]  /*11c0*/  LDC R24, c[0x0][0x648] ;  /* 0x00019200ff187b82 */ /* 0x000ee20000000800 */
[-CC-:B----4-:R-:W-:Y:S02]  /*11d0*/  SHF.R.U64 R32, R19, R11.reuse, R0.reuse ;  /* 0x0000000b13207219 */ /* 0x190fe40000001200 */
[----:B------:R-:W-:-:S05]  /*11e0*/  SHF.R.U32.HI R5, RZ, R11, R0 ;  /* 0x0000000bff057219 */ /* 0x000fca0000011600 */
[----:B------:R-:W4:Y:S01]  /*11f0*/  LDC R28, c[0x0][0x638] ;  /* 0x00018e00ff1c7b82 */ /* 0x000f220000000800 */
[-CC-:B-1----:R-:W-:Y:S02]  /*1200*/  SHF.R.U64 R34, R32, R18.reuse, R5.reuse ;  /* 0x0000001220227219 */ /* 0x182fe40000001205 */
[-C--:B------:R-:W-:Y:S02]  /*1210*/  SHF.L.U32 R0, R9, R18.reuse, RZ ;  /* 0x0000001209007219 */ /* 0x080fe400000006ff */
[----:B------:R-:W-:Y:S01]  /*1220*/  SHF.R.U32.HI R9, RZ, R18, R5 ;  /* 0x00000012ff097219 */ /* 0x000fe20000011605 */
[----:B------:R-:W-:Y:S01]  /*1230*/  IMAD.MOV.U32 R8, RZ, RZ, R34 ;  /* 0x000000ffff087224 */ /* 0x000fe200078e0022 */
[----:B------:R-:W-:Y:S01]  /*1240*/  LOP3.LUT R5, RZ, R0, RZ, 0x33, !PT ;  /* 0x00000000ff057212 */ /* 0x000fe200078e33ff */
[----:B------:R-:W1:Y:S01]  /*1250*/  LDC R30, c[0x0][0x610] ;  /* 0x00018400ff1e7b82 */ /* 0x000e620000000800 */
[----:B------:R-:W-:Y:S05]  /*1260*/  @!P0 BRA `(.L_x_14) ;  /* 0x0000000000288947 */ /* 0x000fea0003800000 */
[----:B0-----:R-:W0:Y:S02]  /*1270*/  LDC R13, c[0x0][0x64c] ;  /* 0x00019300ff0d7b82 */ /* 0x001e240000000800 */
[----:B0-----:R-:W-:-:S05]  /*1280*/  IADD3 R13, P0, R34, R13, RZ ;  /* 0x0000000d220d7210 */ /* 0x001fca0007f1e0ff */
[----:B------:R-:W-:-:S04]  /*1290*/  IMAD.X R17, RZ, RZ, R9, P0 ;  /* 0x000000ffff117224 */ /* 0x000fc800000e0609 */
[----:B------:R-:W-:-:S04]  /*12a0*/  IMAD.WIDE.U32 R8, R17, R26, RZ ;  /* 0x0000001a11087225 */ /* 0x000fc800078e00ff */
[----:B------:R-:W-:-:S04]  /*12b0*/  IMAD.WIDE.U32 R10, P0, R13, R27, R8 ;  /* 0x0000001b0d0a7225 */ /* 0x000fc80007800008 */
[----:B------:R-:W-:Y:S01]  /*12c0*/  IMAD.WIDE.U32 R8, R13, R26, RZ ;  /* 0x0000001a0d087225 */ /* 0x000fe200078e00ff */
[----:B------:R-:W-:-:S03]  /*12d0*/  MOV R12, R11 ;  /* 0x0000000b000c7202 */ /* 0x000fc60000000f00 */
[----:B------:R-:W-:Y:S01]  /*12e0*/  IMAD.X R13, RZ, RZ, RZ, P0 ;  /* 0x000000ffff0d7224 */ /* 0x000fe200000e06ff */
[----:B------:R-:W-:-:S05]  /*12f0*/  IADD3 RZ, P0, R9, R10, RZ ;  /* 0x0000000a09ff7210 */ /* 0x000fca0007f1e0ff */
[----:B------:R-:W-:-:S08]  /*1300*/  IMAD.WIDE.U32.X R8, R17, R27, R12, P0 ;  /* 0x0000001b11087225 */ /* 0x000fd000000e040c */
.L_x_14:
[----:B---3--:R-:W-:Y:S01]  /*1310*/  SHF.R.U64 R7, R8, R24, R9 ;  /* 0x0000001808077219 */ /* 0x008fe20000001209 */
[----:B--2---:R-:W-:Y:S01]  /*1320*/  VIADD R8, R25, 0xffffffff ;  /* 0xffffffff19087836 */ /* 0x004fe20000000000 */
[----:B------:R-:W-:Y:S01]  /*1330*/  SHF.L.U32 R0, R29, R18, RZ ;  /* 0x000000121d007219 */ /* 0x000fe200000006ff */
[----:B------:R-:W-:Y:S01]  /*1340*/  @P3 IMAD R14, R21, R20, R6 ;  /* 0x00000014150e3224 */ /* 0x000fe200078e0206 */
[----:B------:R-:W-:Y:S01]  /*1350*/  LOP3.LUT R5, R32, R5, RZ, 0xc0, !PT ;  /* 0x0000000520057212 */ /* 0x000fe200078ec0ff */
[----:B------:R-:W-:Y:S01]  /*1360*/  IMAD.MOV R9, RZ, RZ, -R7 ;  /* 0x000000ffff097224 */ /* 0x000fe200078e0a07 */
[----:B------:R-:W-:Y:S01]  /*1370*/  LOP3.LUT R8, R19, R8, RZ, 0xc0, !PT ;  /* 0x0000000813087212 */ /* 0x000fe200078ec0ff */
[----:B------:R-:W-:Y:S02]  /*1380*/  IMAD.MOV.U32 R6, RZ, RZ, 0x1 ;  /* 0x00000001ff067424 */ /* 0x000fe400078e00ff */
[----:B------:R-:W-:Y:S02]  /*1390*/  IMAD R5, R0, R7, R5 ;  /* 0x0000000700057224 */ /* 0x000fe400078e0205 */
[----:B----4-:R-:W-:-:S02]  /*13a0*/  IMAD R0, R9, R28, R34 ;  /* 0x0000001c09007224 */ /* 0x010fc400078e0222 */
[----:B-1----:R-:W-:Y:S02]  /*13b0*/  IMAD R18, R5, R30, R14 ;  /* 0x0000001e05127224 */ /* 0x002fe400078e020e */
[----:B------:R-:W-:Y:S01]  /*13c0*/  IMAD R5, R0, R25, R8 ;  /* 0x0000001900057224 */ /* 0x000fe200078e0208 */
[----:B------:R-:W-:Y:S01]  /*13d0*/  PRMT R0, R6, 0x7610, R0 ;  /* 0x0000761006007816 */ /* 0x000fe20000000000 */
[----:B------:R-:W-:-:S03]  /*13e0*/  IMAD.MOV.U32 R17, RZ, RZ, R31 ;  /* 0x000000ffff117224 */ /* 0x000fc600078e001f */
[----:B------:R-:W-:Y:S02]  /*13f0*/  SEL R19, R5, R18, !P3 ;  /* 0x0000001205137207 */ /* 0x000fe40005800000 */
[----:B------:R-:W-:-:S07]  /*1400*/  SEL R18, R18, R5, !P3 ;  /* 0x0000000512127207 */ /* 0x000fce0005800000 */
.L_x_12:
[----:B------:R-:W-:Y:S05]  /*1410*/  @!P1 BRA `(.L_x_15) ;  /* 0x00000000000c9947 */ /* 0x000fea0003800000 */
[----:B------:R-:W-:Y:S01]  /*1420*/  UCGABAR_WAIT ;  /* 0x0000000000007dc7 */ /* 0x000fe20008000000 */
[----:B------:R-:W-:Y:S01]  /*1430*/  CCTL.IVALL ;  /* 0x00000000ff00798f */ /* 0x000fe20002000000 */
[----:B------:R-:W-:Y:S05]  /*1440*/  BRA `(.L_x_16) ;  /* 0x0000000000047947 */ /* 0x000fea0003800000 */
.L_x_15:
[----:B------:R-:W-:Y:S06]  /*1450*/  BAR.SYNC.DEFER_BLOCKING 0x0 ;  /* 0x0000000000007b1d */ /* 0x000fec0000010000 */
.L_x_16:
[----:B------:R-:W-:Y:S05]  /*1460*/  @!P2 BRA `(.L_x_17) ;  /* 0x0000018c0068a947 */ /* 0x000fea0003800000 */
[----:B------:R-:W-:-:S06]  /*1470*/  UISETP.GT.U32.AND UP0, UPT, UR12, 0x1, UPT ;  /* 0x000000010c00788c */ /* 0x000fcc000bf04070 */
[----:B------:R-:W-:-:S13]  /*1480*/  PLOP3.LUT P0, PT, PT, PT, UP0, 0x80, 0x0 ;  /* 0x000000000000781c */ /* 0x000fda0003f0f008 */
[----:B------:R-:W-:Y:S05]  /*1490*/  @P0 EXIT ;  /* 0x000000000000094d */ /* 0x000fea0003800000 */
.L_x_18:
[----:B------:R-:W-:-:S08]  /*14a0*/  NOP ;  /* 0x0000000000007918 */ /* 0x000fd00000000000 */
[----:B------:R-:W2:Y:S02]  /*14b0*/  USETMAXREG.TRY_ALLOC.CTAPOOL UP0, 0xf0 ;  /* 0x000000f0000079c8 */ /* 0x000ea40008000600 */
[----:B--2---:R-:W-:-:S13]  /*14c0*/  PLOP3.LUT P0, PT, PT, PT, UP0, 0x80, 0x0 ;  /* 0x000000000000781c */ /* 0x004fda0003f0f008 */
[----:B------:R-:W-:Y:S05]  /*14d0*/  @!P0 BRA `(.L_x_18) ;  /* 0xfffffffc00f08947 */ /* 0x000fea000383ffff */
[----:B------:R-:W-:-:S13]  /*14e0*/  LOP3.LUT P0, RZ, R0, 0xff, RZ, 0xc0, !PT ;  /* 0x000000ff00ff7812 */ /* 0x000fda000780c0ff */
[----:B------:R-:W-:Y:S05]  /*14f0*/  @!P0 EXIT ;  /* 0x000000000000894d */ /* 0x000fea0003800000 */
[----:B------:R-:W2:Y:S01]  /*1500*/  S2UR UR4, SR_CgaCtaId ;  /* 0x00000000000479c3 */ /* 0x000ea20000008800 */
[CC--:B------:R-:W-:Y:S01]  /*1510*/  LEA.HI R0, R15.reuse, R4.reuse, RZ, 0x2 ;  /* 0x000000040f007211 */ /* 0x0c0fe200078f10ff */
[----:B------:R-:W-:Y:S01]  /*1520*/  UMOV UR42, 0x400 ;  /* 0x00000400002a7882 */ /* 0x000fe20000000000 */
[----:B------:R-:W-:Y:S01]  /*1530*/  LEA.HI R15, R15, R4, RZ, 0x5 ;  /* 0x000000040f0f7211 */ /* 0x000fe200078f28ff */
[----:B------:R-:W-:Y:S01]  /*1540*/  UIADD3 UR5, UR5, -0x1, URZ ;  /* 0xffffffff05057890 */ /* 0x000fe2000fffe03f */
[--C-:B------:R-:W-:Y:S01]  /*1550*/  SHF.R.S32.HI R6, RZ, 0x2, R0.reuse ;  /* 0x00000002ff067819 */ /* 0x100fe20000011400 */
[----:B------:R-:W-:Y:S01]  /*1560*/  UISETP.LT.AND UP0, UPT, UR38, 0x1, UPT ;  /* 0x000000012600788c */ /* 0x000fe2000bf01270 */
[----:B------:R-:W-:Y:S01]  /*1570*/  SHF.R.S32.HI R3, RZ, 0x1f, R0 ;  /* 0x0000001fff037819 */ /* 0x000fe20000011400 */
[----:B------:R-:W-:Y:S01]  /*1580*/  USHF.L.U32 UR41, UR5, 0x3, URZ ;  /* 0x0000000305297899 */ /* 0x000fe2000800063f */
[----:B------:R-:W-:Y:S01]  /*1590*/  SHF.R.S32.HI R15, RZ, 0x5, R15 ;  /* 0x00000005ff0f7819 */ /* 0x000fe2000001140f */
[----:B------:R-:W-:Y:S01]  /*15a0*/  USEL UR44, UR38, 0x1, UP0 ;  /* 0x00000001262c7887 */ /* 0x000fe20008000000 */
[----:B------:R-:W-:Y:S01]  /*15b0*/  LEA.HI R3, R3, R6, RZ, 0x3 ;  /* 0x0000000603037211 */ /* 0x000fe200078f18ff */
[----:B------:R-:W-:-:S02]  /*15c0*/  UISETP.NE.AND UP0, UPT, UR5, URZ, UPT ;  /* 0x0000003f0500728c */ /* 0x000fc4000bf05270 */
[----:B------:R-:W-:Y:S01]  /*15d0*/  ULOP3.LUT UR48, UR41, 0x8, URZ, 0xc0, !UPT ;  /* 0x0000000829307892 */ /* 0x000fe2000f8ec03f */
[----:B------:R-:W-:Y:S01]  /*15e0*/  LOP3.LUT R3, R3, 0xfffffff8, RZ, 0xc0, !PT ;  /* 0xfffffff803037812 */ /* 0x000fe200078ec0ff */
[----:B------:R-:W-:Y:S02]  /*15f0*/  USHF.L.U32 UR40, UR38, 0x1, URZ ;  /* 0x0000000126287899 */ /* 0x000fe4000800063f */
[----:B------:R-:W-:Y:S01]  /*1600*/  UIADD3 UR44, -UR44, UR38, URZ ;  /* 0x000000262c2c7290 */ /* 0x000fe2000fffe13f */
[----:B------:R-:W-:Y:S01]  /*1610*/  IADD3 R6, R6, -R3, RZ ;  /* 0x8000000306067210 */ /* 0x000fe20007ffe0ff */
[----:B------:R-:W-:Y:S01]  /*1620*/  ULOP3.LUT UR45, UR41, 0x8, URZ, 0xc, !UPT ;  /* 0x00000008292d7892 */ /* 0x000fe2000f8e0c3f */
[----:B------:R-:W-:Y:S01]  /*1630*/  LOP3.LUT R3, R0, 0xfffffffc, RZ, 0xc0, !PT ;  /* 0xfffffffc00037812 */ /* 0x000fe200078ec0ff */
[----:B------:R-:W-:Y:S01]  /*1640*/  USEL UR46, URZ, 0x1, UP0 ;  /* 0x000000013f2e7887 */ /* 0x000fe20008000000 */
[--C-:B------:R-:W-:Y:S01]  /*1650*/  SHF.R.S32.HI R7, RZ, 0x1f, R6.reuse ;  /* 0x0000001fff077819 */ /* 0x100fe20000011406 */
[C-C-:B------:R-:W-:Y:S01]  /*1660*/  IMAD R0, R15.reuse, -0x10, -R6.reuse ;  /* 0xfffffff00f007824 */ /* 0x140fe200078e0a06 */
[----:B--2---:R-:W-:Y:S01]  /*1670*/  ULEA UR42, UR4, UR42, 0x18 ;  /* 0x0000002a042a7291 */ /* 0x004fe2000f8ec03f */
[----:B------:R-:W-:Y:S01]  /*1680*/  IMAD.IADD R3, R4, 0x1, -R3 ;  /* 0x0000000104037824 */ /* 0x000fe200078e0a03 */
[----:B------:R-:W-:Y:S01]  /*1690*/  ULOP3.LUT UR48, UR48, 0x18, URZ, 0x3c, !UPT ;  /* 0x0000001830307892 */ /* 0x000fe2000f8e3c3f */
[----:B------:R-:W-:Y:S01]  /*16a0*/  IMAD.WIDE R4, R15, 0x10, R6 ;  /* 0x000000100f047825 */ /* 0x000fe200078e0206 */
[----:B------:R-:W-:Y:S01]  /*16b0*/  ULDC UR4, c[0x0][0x284] ;  /* 0x0000a10000047ab9 */ /* 0x000fe20000000800 */
[----:B------:R-:W-:Y:S01]  /*16c0*/  UIADD3 UR43, UR42, 0x40, URZ ;  /* 0x000000402a2b7890 */ /* 0x000fe2000fffe03f */
[----:B------:R2:W-:Y:S01]  /*16d0*/  STL [R1+0x208], R3 ;  /* 0x0002080301007387 */ /* 0x0005e20000100800 */
[----:B------:R-:W-:-:S02]  /*16e0*/  VIADD R0, R0, UR4 ;  /* 0x0000000400007c36 */ /* 0x000fc40008000000 */
[----:B------:R-:W-:-:S03]  /*16f0*/  UIADD3 UR47, UR41, UR43, URZ ;  /* 0x0000002b292f7290 */ /* 0x000fc6000fffe03f */
[----:B------:R2:W-:Y:S04]  /*1700*/  STL [R1+0x20c], R0 ;  /* 0x00020c0001007387 */ /* 0x0005e80000100800 */
[----:B------:R2:W-:Y:S05]  /*1710*/  STL.64 [R1+0x210], R4 ;  /* 0x0002100401007387 */ /* 0x0005ea0000100a00 */
.L_x_550:
[----:B--2---:R-:W-:Y:S01]  /*1720*/  IMAD.U32 R3, RZ, RZ, UR46 ;  /* 0x0000002eff037e24 */ /* 0x004fe2000f8e00ff */
[----:B------:R-:W-:Y:S01]  /*1730*/  ULDC UR4, c[0x0][0x28c] ;  /* 0x0000a30000047ab9 */ /* 0x000fe20000000800 */
[----:B------:R-:W-:Y:S01]  /*1740*/  IMAD.U32 R152, RZ, RZ, UR43 ;  /* 0x0000002bff987e24 */ /* 0x000fe2000f8e00ff */
[----:B------:R-:W-:Y:S02]  /*1750*/  ISETP.LT.AND P1, PT, RZ, UR4, PT ;  /* 0x00000004ff007c0c */ /* 0x000fe4000bf21270 */
[----:B------:R-:W-:-:S04]  /*1760*/  SHF.L.U32 R3, R3, 0x1f, RZ ;  /* 0x0000001f03037819 */ /* 0x000fc800000006ff */
[----:B------:R-:W2:Y:S02]  /*1770*/  SYNCS.PHASECHK.TRANS64.TRYWAIT P0, [R152+UR41], R3 ;  /* 0x00000003980075a7 */ /* 0x000ea40008000169 */
[----:B-12-45:R-:W-:Y:S05]  /*1780*/  @!P0 BRA `(.L_x_19) ;  /* 0x0000019800a08947 */ /* 0x036fea0003800000 */
.L_x_571:
[----:B------:R-:W-:Y:S05]  /*1790*/  @P1 BRA `(.L_x_20) ;  /* 0x0000000000401947 */ /* 0x000fea0003800000 */
[----:B--2---:R-:W-:Y:S01]  /*17a0*/  MOV R0, 0x0 ;  /* 0x0000000000007802 */ /* 0x004fe20000000f00 */
[----:B------:R-:W-:Y:S01]  /*17b0*/  ULDC.64 UR4, c[0x4][0x68] ;  /* 0x01001a0000047ab9 */ /* 0x000fe20000000a00 */
[----:B------:R-:W-:Y:S01]  /*17c0*/  ULDC.64 UR6, c[0x4][0x8] ;  /* 0x0100020000067ab9 */ /* 0x000fe20000000a00 */
[----:B------:R-:W-:Y:S01]  /*17d0*/  MOV R4, UR4 ;  /* 0x0000000400047c02 */ /* 0x000fe20008000f00 */
[----:B------:R2:W3:Y:S01]  /*17e0*/  LDC.64 R14, c[0x4][R0] ;  /* 0x01000000000e7b82 */ /* 0x0004e20000000a00 */
[----:B------:R-:W-:Y:S01]  /*17f0*/  IMAD.U32 R5, RZ, RZ, UR5 ;  /* 0x00000005ff057e24 */ /* 0x000fe2000f8e00ff */
[----:B------:R-:W-:Y:S01]  /*1800*/  ULDC.64 UR4, c[0x4][0x70] ;  /* 0x01001c0000047ab9 */ /* 0x000fe20000000a00 */
[----:B------:R-:W-:Y:S01]  /*1810*/  IMAD.U32 R10, RZ, RZ, UR6 ;  /* 0x00000006ff0a7e24 */ /* 0x000fe2000f8e00ff */
[----:B------:R-:W-:Y:S01]  /*1820*/  MOV R11, UR7 ;  /* 0x00000007000b7c02 */ /* 0x000fe20008000f00 */
[----:B------:R-:W-:Y:S02]  /*1830*/  IMAD.U32 R6, RZ, RZ, UR4 ;  /* 0x00000004ff067e24 */ /* 0x000fe4000f8e00ff */
[----:B------:R-:W-:-:S02]  /*1840*/  IMAD.U32 R7, RZ, RZ, UR5 ;  /* 0x00000005ff077e24 */ /* 0x000fc4000f8e00ff */
[----:B------:R-:W-:Y:S02]  /*1850*/  IMAD.MOV.U32 R8, RZ, RZ, 0x1e1 ;  /* 0x000001e1ff087424 */ /* 0x000fe400078e00ff */
[----:B0-----:R-:W-:Y:S02]  /*1860*/  IMAD.MOV.U32 R12, RZ, RZ, 0x1 ;  /* 0x00000001ff0c7424 */ /* 0x001fe400078e00ff */
[----:B--2---:R-:W-:-:S07]  /*1870*/  IMAD.MOV.U32 R13, RZ, RZ, RZ ;  /* 0x000000ffff0d7224 */ /* 0x004fce00078e00ff */
[----:B------:R-:W-:-:S07]  /*1880*/  LEPC R20, `(.L_x_20) ;  /* 0x000000001014794e */ /* 0x000fce0000000000 */
[----:B-1-3-5:R-:W-:Y:S05]  /*1890*/  CALL.ABS.NOINC R14 ;  /* 0x000000000e007343 */ /* 0x02afea0003c00000 */
.L_x_20:
[----:B------:R-:W-:-:S06]  /*18a0*/  ULOP3.LUT UR4, UR37, 0x1, URZ, 0xfc, !UPT ;  /* 0x0000000125047892 */ /* 0x000fcc000f8efc3f */
[----:B--2---:R-:W-:-:S05]  /*18b0*/  IMAD.U32 R0, RZ, RZ, UR4 ;  /* 0x00000004ff007e24 */ /* 0x004fca000f8e00ff */
[----:B------:R-:W-:-:S13]  /*18c0*/  ISETP.NE.AND P0, PT, R0, 0x3, PT ;  /* 0x000000030000780c */ /* 0x000fda0003f05270 */
[----:B------:R-:W-:Y:S05]  /*18d0*/  @!P0 BRA `(.L_x_21) ;  /* 0x0000000000048947 */ /* 0x000fea0003800000 */
[----:B------:R-:W-:Y:S01]  /*18e0*/  BPT.TRAP 0x1 ;  /* 0x000000040000795c */ /* 0x000fe20000300000 */
.L_x_21:
[----:B------:R-:W-:Y:S01]  /*18f0*/  IMAD.U32 R0, RZ, RZ, UR36 ;  /* 0x00000024ff007e24 */ /* 0x000fe2000f8e00ff */
[----:B------:R-:W-:-:S04]  /*1900*/  MOV R3, UR49 ;  /* 0x0000003100037c02 */ /* 0x000fc80008000f00 */
[----:B------:R-:W-:Y:S02]  /*1910*/  LEA R3, R3, UR42, 0x3 ;  /* 0x0000002a03037c11 */ /* 0x000fe4000f8e18ff */
[----:B------:R-:W-:-:S04]  /*1920*/  SHF.L.U32 R0, R0, 0x1f, RZ ;  /* 0x0000001f00007819 */ /* 0x000fc800000006ff */
[----:B------:R2:W3:Y:S01]  /*1930*/  SYNCS.PHASECHK.TRANS64.TRYWAIT P1, [R3+URZ], R0 ;  /* 0x00000000030075a7 */ /* 0x0004e2000802017f */
[----:B------:R-:W-:Y:S05]  /*1940*/  @!P0 BRA `(.L_x_22) ;  /* 0x0000000000048947 */ /* 0x000fea0003800000 */
[----:B------:R-:W-:Y:S01]  /*1950*/  BPT.TRAP 0x1 ;  /* 0x000000040000795c */ /* 0x000fe20000300000 */
.L_x_22:
[----:B------:R-:W-:-:S05]  /*1960*/  IMAD.U32 R4, RZ, RZ, UR44 ;  /* 0x0000002cff047e24 */ /* 0x000fca000f8e00ff */
[----:B------:R-:W-:Y:S01]  /*1970*/  ISETP.GE.AND P2, PT, R4, 0x1, PT ;  /* 0x000000010400780c */ /* 0x000fe20003f46270 */
[----:B---3--:R-:W-:-:S12]  /*1980*/  @P1 BRA `(.L_x_23) ;  /* 0x0000000000081947 */ /* 0x008fd80003800000 */
[----:B------:R-:W3:Y:S02]  /*1990*/  SYNCS.PHASECHK.TRANS64.TRYWAIT P1, [R3+URZ], R0 ;  /* 0x00000000030075a7 */ /* 0x000ee4000802017f */
[----:B---3--:R-:W-:Y:S05]  /*19a0*/  @!P1 BRA `(.L_x_24) ;  /* 0x0000019800309947 */ /* 0x008fea0003800000 */
.L_x_23:
[----:B------:R-:W-:Y:S05]  /*19b0*/  WARPSYNC.ALL ;  /* 0x0000000000007948 */ /* 0x000fea0003800000 */
[----:B------:R-:W-:Y:S01]  /*19c0*/  UIADD3 UR5, UR42, 0x100, URZ ;  /* 0x000001002a057890 */ /* 0x000fe2000fffe03f */
[----:B-1----:R-:W-:Y:S01]  /*19d0*/  WARPGROUP.ARRIVE ;  /* 0x00000000000079c5 */ /* 0x002fe20000000000 */
[----:B------:R-:W-:Y:S01]  /*19e0*/  UIADD3 UR4, UR42, 0x6100, URZ ;  /* 0x000061002a047890 */ /* 0x000fe2000fffe03f */
[----:B------:R-:W-:Y:S01]  /*19f0*/  STL [R1+0x2e4], R23 ;  /* 0x0002e41701007387 */ /* 0x000fe20000100800 */
[----:B------:R-:W-:Y:S02]  /*1a00*/  USHF.R.U32.HI UR5, URZ, 0x4, UR5 ;  /* 0x000000043f057899 */ /* 0x000fe40008011605 */
[----:B------:R-:W-:Y:S01]  /*1a10*/  USHF.R.U32.HI UR4, URZ, 0x4, UR4 ;  /* 0x000000043f047899 */ /* 0x000fe20008011604 */
[----:B------:R-:W-:Y:S01]  /*1a20*/  STL [R1+0x2e0], R22 ;  /* 0x0002e01601007387 */ /* 0x000fe20000100800 */
[----:B------:R-:W-:-:S02]  /*1a30*/  ULOP3.LUT UR5, UR5, 0x3fff, URZ, 0xc0, !UPT ;  /* 0x00003fff05057892 */ /* 0x000fc4000f8ec03f */
[----:B------:R-:W-:Y:S01]  /*1a40*/  ULOP3.LUT UR4, UR4, 0x3fff, URZ, 0xc0, !UPT ;  /* 0x00003fff04047892 */ /* 0x000fe2000f8ec03f */
[----:B------:R1:W-:Y:S01]  /*1a50*/  STL [R1+0x2dc], R19 ;  /* 0x0002dc1301007387 */ /* 0x0003e20000100800 */
[----:B------:R-:W-:Y:S02]  /*1a60*/  ULOP3.LUT UR9, UR5, 0x10000, URZ, 0xfc, !UPT ;  /* 0x0001000005097892 */ /* 0x000fe4000f8efc3f */
[----:B------:R-:W-:Y:S01]  /*1a70*/  ULOP3.LUT UR8, UR4, 0x10000, URZ, 0xfc, !UPT ;  /* 0x0001000004087892 */ /* 0x000fe2000f8efc3f */
[----:B------:R4:W-:Y:S01]  /*1a80*/  STL [R1+0x2d8], R18 ;  /* 0x0002d81201007387 */ /* 0x0009e20000100800 */
[----:B------:R-:W-:Y:S02]  /*1a90*/  ULEA UR11, UR49, UR9, 0x9 ;  /* 0x00000009310b7291 */ /* 0x000fe4000f8e483f */
[----:B------:R-:W-:Y:S01]  /*1aa0*/  ULEA UR10, UR49, UR8, 0xc ;  /* 0x00000008310a7291 */ /* 0x000fe2000f8e603f */
[----:B------:R0:W-:Y:S01]  /*1ab0*/  STL [R1+0x2d4], R17 ;  /* 0x0002d41101007387 */ /* 0x0001e20000100800 */
[----:B------:R-:W-:Y:S01]  /*1ac0*/  UMOV UR5, 0x40000040 ;  /* 0x4000004000057882 */ /* 0x000fe20000000000 */
[----:B------:R-:W-:-:S02]  /*1ad0*/  UMOV UR7, 0x40000040 ;  /* 0x4000004000077882 */ /* 0x000fc40000000000 */
[----:B------:R-:W-:Y:S01]  /*1ae0*/  UMOV UR4, UR11 ;  /* 0x0000000b00047c82 */ /* 0x000fe20008000000 */
[----:B-----5:R2:W-:Y:S01]  /*1af0*/  STL [R1+0x2d0], R16 ;  /* 0x0002d01001007387 */ /* 0x0205e20000100800 */
[----:B------:R-:W-:Y:S02]  /*1b00*/  UMOV UR6, UR10 ;  /* 0x0000000a00067c82 */ /* 0x000fe40008000000 */
[----:B------:R-:W-:Y:S01]  /*1b10*/  HGMMA.64x256x16.F32 R24, gdesc[UR4], RZ, !UPT, gsb0 ;  /* 0x03e00000041879f0 */ /* 0x000fe2000c0008ff */
[----:B------:R3:W-:Y:S01]  /*1b20*/  STL [R1+0x2cc], R2 ;  /* 0x0002cc0201007387 */ /* 0x0007e20000100800 */
[----:B------:R-:W-:Y:S01]  /*1b30*/  UIADD3 UR6, UR10, 0x800, URZ ;  /* 0x000008000a067890 */ /* 0x000fe2000fffe03f */
[----:B------:R-:W-:Y:S01]  /*1b40*/  UMOV UR7, 0x40000040 ;  /* 0x4000004000077882 */ /* 0x000fe20000000000 */
[----:B------:R-:W-:Y:S02]  /*1b50*/  WARPGROUP.DEPBAR.LE gsb0, 0x0 ;  /* 0x00008000000079c5 */ /* 0x000fe40000010000 */
[----:B------:R-:W-:Y:S01]  /*1b60*/  STL.64 [R1], R24 ;  /* 0x0000001801007387 */ /* 0x000fe20000100a00 */
[----:B------:R-:W-:Y:S01]  /*1b70*/  IMAD.MOV.U32 R235, RZ, RZ, R46 ;  /* 0x000000ffffeb7224 */ /* 0x000fe200078e002e */
[----:B------:R-:W-:Y:S01]  /*1b80*/  MOV R233, R48 ;  /* 0x0000003000e97202 */ /* 0x000fe20000000f00 */
[----:B------:R-:W-:Y:S01]  /*1b90*/  IMAD.MOV.U32 R234, RZ, RZ, R47 ;  /* 0x000000ffffea7224 */ /* 0x000fe200078e002f */
[----:B------:R-:W-:Y:S01]  /*1ba0*/  STL.64 [R1+0x8], R26 ;  /* 0x0000081a01007387 */ /* 0x000fe20000100a00 */
        /* <DEDUP_REMOVED lines=49> */
[----:B-1----:R-:W-:Y:S01]  /*1ec0*/  MOV R19, R133 ;  /* 0x0000008500137202 */ /* 0x002fe20000000f00 */
[----:B------:R-:W-:Y:S01]  /*1ed0*/  IMAD.MOV.U32 R164, RZ, RZ, R80 ;  /* 0x000000ffffa47224 */ /* 0x000fe200078e0050 */
[----:B------:R-:W-:Y:S01]  /*1ee0*/  MOV R14, R138 ;  /* 0x0000008a000e7202 */ /* 0x000fe20000000f00 */
[----:B------:R-:W-:Y:S01]  /*1ef0*/  IMAD.MOV.U32 R165, RZ, RZ, R81 ;  /* 0x000000ffffa57224 */ /* 0x000fe200078e0051 */
[----:B------:R-:W-:Y:S01]  /*1f00*/  MOV R9, R143 ;  /* 0x0000008f00097202 */ /* 0x000fe20000000f00 */
[----:B------:R-:W-:Y:S01]  /*1f10*/  IMAD.MOV.U32 R166, RZ, RZ, R82 ;  /* 0x000000ffffa67224 */ /* 0x000fe200078e0052 */
[----:B------:R-:W-:Y:S01]  /*1f20*/  MOV R4, R148 ;  /* 0x0000009400047202 */ /* 0x000fe20000000f00 */
[----:B------:R-:W-:Y:S01]  /*1f30*/  IMAD.MOV.U32 R168, RZ, RZ, R84 ;  /* 0x000000ffffa87224 */ /* 0x000fe200078e0054 */
[----:B------:R1:W-:Y:S01]  /*1f40*/  STL.64 [R1+0x50], R44 ;  /* 0x0000502c01007387 */ /* 0x0003e20000100a00 */
[----:B------:R-:W-:-:S02]  /*1f50*/  IMAD.MOV.U32 R169, RZ, RZ, R85 ;  /* 0x000000ffffa97224 */ /* 0x000fc400078e0055 */
[----:B------:R-:W-:Y:S01]  /*1f60*/  IMAD.MOV.U32 R170, RZ, RZ, R86 ;  /* 0x000000ffffaa7224 */ /* 0x000fe200078e0056 */
[----:B------:R-:W-:Y:S01]  /*1f70*/  STL [R1+0x598], R152 ;  /* 0x0005989801007387 */ /* 0x000fe20000100800 */
[----:B------:R-:W-:Y:S02]  /*1f80*/  IMAD.MOV.U32 R171, RZ, RZ, R87 ;  /* 0x000000ffffab7224 */ /* 0x000fe400078e0057 */
[----:B------:R-:W-:Y:S02]  /*1f90*/  IMAD.MOV.U32 R173, RZ, RZ, R89 ;  /* 0x000000ffffad7224 */ /* 0x000fe400078e0059 */
[----:B------:R-:W-:Y:S02]  /*1fa0*/  IMAD.MOV.U32 R174, RZ, RZ, R90 ;  /* 0x000000ffffae7224 */ /* 0x000fe400078e005a */
[----:B------:R-:W-:Y:S02]  /*1fb0*/  IMAD.MOV.U32 R175, RZ, RZ, R91 ;  /* 0x000000ffffaf7224 */ /* 0x000fe400078e005b */
[----:B------:R-:W-:-:S02]  /*1fc0*/  IMAD.MOV.U32 R176, RZ, RZ, R92 ;  /* 0x000000ffffb07224 */ /* 0x000fc400078e005c */
[----:B------:R-:W-:Y:S02]  /*1fd0*/  IMAD.MOV.U32 R178, RZ, RZ, R94 ;  /* 0x000000ffffb27224 */ /* 0x000fe400078e005e */
        /* <DEDUP_REMOVED lines=31> */
[----:B----4-:R-:W-:Y:S02]  /*21d0*/  IMAD.MOV.U32 R18, RZ, RZ, R134 ;  /* 0x000000ffff127224 */ /* 0x010fe400078e0086 */
[----:B0-----:R-:W-:Y:S02]  /*21e0*/  IMAD.MOV.U32 R17, RZ, RZ, R135 ;  /* 0x000000ffff117224 */ /* 0x001fe400078e0087 */
[----:B--2---:R-:W-:Y:S02]  /*21f0*/  IMAD.MOV.U32 R16, RZ, RZ, R136 ;  /* 0x000000ffff107224 */ /* 0x004fe400078e0088 */
        /* <DEDUP_REMOVED lines=9> */
[----:B---3--:R-:W-:Y:S02]  /*2290*/  IMAD.MOV.U32 R3, RZ, RZ, R149 ;  /* 0x000000ffff037224 */ /* 0x008fe400078e0095 */
[----:B------:R-:W-:Y:S02]  /*22a0*/  IMAD.MOV.U32 R2, RZ, RZ, R150 ;  /* 0x000000ffff027224 */ /* 0x000fe400078e0096 */
[----:B------:R-:W-:Y:S02]  /*22b0*/  IMAD.MOV.U32 R0, RZ, RZ, R151 ;  /* 0x000000ffff007224 */ /* 0x000fe400078e0097 */
[----:B-1----:R-:W-:-:S06]  /*22c0*/  WARPGROUP.ARRIVE ;  /* 0x00000000000079c5 */ /* 0x002fcc0000000000 */
[----:B------:R-:W-:Y:S03]  /*22d0*/  HGMMA.64x256x16.F32 R24, gdesc[UR4], RZ, !UPT, gsb0 ;  /* 0x03e00000041879f0 */ /* 0x000fe6000c0008ff */
[----:B------:R-:W-:Y:S02]  /*22e0*/  WARPGROUP.DEPBAR.LE gsb0, 0x0 ;  /* 0x00008000000079c5 */ /* 0x000fe40000010000 */
[----:B------:R-:W-:Y:S04]  /*22f0*/  STL.64 [R1+0x590], R150 ;  /* 0x0005909601007387 */ /* 0x000fe80000100a00 */
        /* <DEDUP_REMOVED lines=20> */
[----:B------:R0:W-:Y:S04]  /*2440*/  STL.64 [R1+0x4e8], R108 ;  /* 0x0004e86c01007387 */ /* 0x0001e80000100a00 */
[----:B0-----:R-:W2:Y:S04]  /*2450*/  LDL.LU R108, [R1] ;  /* 0x00000000016c7983 */ /* 0x001ea80000300800 */
[----:B------:R-:W2:Y:S04]  /*2460*/  LDL.LU R109, [R1+0x4] ;  /* 0x00000400016d7983 */ /* 0x000ea80000300800 */
        /* <DEDUP_REMOVED lines=19> */
[----:B------:R-:W2:Y:S01]  /*25a0*/  LDL.LU R129, [R1+0x54] ;  /* 0x0000540001817983 */ /* 0x000ea20000300800 */
        /* <DEDUP_REMOVED lines=13> */
[----:B------:R-:W-:Y:S01]  /*2680*/  UIADD3 UR4, UR11, 0x2, URZ ;  /* 0x000000020b047890 */ /* 0x000fe2000fffe03f */
[----:B------:R-:W-:Y:S01]  /*2690*/  IMAD.MOV.U32 R139, RZ, RZ, R226 ;  /* 0x000000ffff8b7224 */ /* 0x000fe200078e00e2 */
[----:B------:R-:W-:Y:S01]  /*26a0*/  MOV R226, R10 ;  /* 0x0000000a00e27202 */ /* 0x000fe20000000f00 */
[----:B------:R-:W-:Y:S01]  /*26b0*/  IMAD.MOV.U32 R140, RZ, RZ, R225 ;  /* 0x000000ffff8c7224 */ /* 0x000fe200078e00e1 */
[----:B------:R-:W-:Y:S01]  /*26c0*/  UIADD3 UR6, UR10, 0x2, URZ ;  /* 0x000000020a067890 */ /* 0x000fe2000fffe03f */
[----:B------:R-:W-:Y:S01]  /*26d0*/  IMAD.MOV.U32 R142, RZ, RZ, R223 ;  /* 0x000000ffff8e7224 */ /* 0x000fe200078e00df */
[----:B------:R-:W-:Y:S01]  /*26e0*/  UMOV UR5, 0x40000040 ;  /* 0x4000004000057882 */ /* 0x000fe20000000000 */
[----:B------:R-:W-:Y:S01]  /*26f0*/  IMAD.MOV.U32 R143, RZ, RZ, R222 ;  /* 0x000000ffff8f7224 */ /* 0x000fe200078e00de */
[----:B------:R-:W-:Y:S01]  /*2700*/  UMOV UR7, 0x40000040 ;  /* 0x4000004000077882 */ /* 0x000fe20000000000 */
[----:B------:R-:W-:Y:S01]  /*2710*/  IMAD.MOV.U32 R144, RZ, RZ, R221 ;  /* 0x000000ffff907224 */ /* 0x000fe200078e00dd */
[----:B------:R-:W-:Y:S01]  /*2720*/  MOV R221, R15 ;  /* 0x0000000f00dd7202 */ /* 0x000fe20000000f00 */
[----:B------:R-:W-:-:S02]  /*2730*/  IMAD.MOV.U32 R145, RZ, RZ, R220 ;  /* 0x000000ffff917224 */ /* 0x000fc400078e00dc */
[----:B------:R-:W-:Y:S02]  /*2740*/  IMAD.MOV.U32 R147, RZ, RZ, R218 ;  /* 0x000000ffff937224 */ /* 0x000fe400078e00da */
[----:B------:R-:W-:Y:S02]  /*2750*/  IMAD.MOV.U32 R148, RZ, RZ, R217 ;  /* 0x000000ffff947224 */ /* 0x000fe400078e00d9 */
[----:B------:R-:W-:Y:S01]  /*2760*/  IMAD.MOV.U32 R149, RZ, RZ, R216 ;  /* 0x000000ffff957224 */ /* 0x000fe200078e00d8 */
[----:B------:R-:W-:Y:S01]  /*2770*/  MOV R216, R20 ;  /* 0x0000001400d87202 */ /* 0x000fe20000000f00 */
        /* <DEDUP_REMOVED lines=20> */
[----:B------:R-:W-:-:S06]  /*28c0*/  IMAD.MOV.U32 R235, RZ, RZ, R0 ;  /* 0x000000ffffeb7224 */ /* 0x000fcc00078e0000 */
[----:B--2---:R-:W-:-:S06]  /*28d0*/  WARPGROUP.ARRIVE ;  /* 0x00000000000079c5 */ /* 0x004fcc0000000000 */
[----:B------:R-:W-:Y:S03]  /*28e0*/  HGMMA.64x256x16.F32 R108, gdesc[UR4], R108, gsb0 ;  /* 0x03e00000046c79f0 */ /* 0x000fe6000800086c */
[----:B------:R-:W-:Y:S02]  /*28f0*/  WARPGROUP.DEPBAR.LE gsb0, 0x0 ;  /* 0x00008000000079c5 */ /* 0x000fe40000010000 */
[----:B------:R-:W-:Y:S04]  /*2900*/  STL.64 [R1], R108 ;  /* 0x0000006c01007387 */ /* 0x000fe80000100a00 */
        /* <DEDUP_REMOVED lines=63> */
[----:B0-----:R-:W2:Y:S04]  /*2d00*/  LDL.LU R152, [R1+0x598] ;  /* 0x0005980001987983 */ /* 0x001ea80000300800 */
[----:B------:R-:W3:Y:S04]  /*2d10*/  LDL.LU.64 R150, [R1+0x590] ;  /* 0x0005900001967983 */ /* 0x000ee80000300a00 */
        /* <DEDUP_REMOVED lines=20> */
[----:B------:R-:W3:Y:S01]  /*2e60*/  LDL.LU.64 R108, [R1+0x4e8] ;  /* 0x0004e800016c7983 */ /* 0x000ee20000300a00 */
[----:B------:R-:W-:Y:S01]  /*2e70*/  UIADD3 UR6, UR10, 0x802, URZ ;  /* 0x000008020a067890 */ /* 0x000fe2000fffe03f */
[----:B------:R-:W-:Y:S01]  /*2e80*/  UMOV UR7, 0x40000040 ;  /* 0x4000004000077882 */ /* 0x000fe20000000000 */
[----:B---3--:R-:W-:-:S07]  /*2e90*/  WARPGROUP.ARRIVE ;  /* 0x00000000000079c5 */ /* 0x008fce0000000000 */
[----:B------:R-:W-:Y:S03]  /*2ea0*/  HGMMA.64x256x16.F32 R24, gdesc[UR4], R24, gsb0 ;  /* 0x03e00000041879f0 */ /* 0x000fe60008000818 */
        /* <DEDUP_REMOVED lines=65> */
[----:B0-----:R-:W3:Y:S04]  /*32c0*/  LDL.LU.64 R24, [R1] ;  /* 0x0000000001187983 */ /* 0x001ee80000300a00 */
        /* <DEDUP_REMOVED lines=63> */
[----:B------:R-:W-:-:S02]  /*36c0*/  UIADD3 UR4, UR11, 0x4, URZ ;  /* 0x000000040b047890 */ /* 0x000fc4000fffe03f */
[----:B------:R-:W-:Y:S01]  /*36d0*/  UIADD3 UR6, UR10, 0x4, URZ ;  /* 0x000000040a067890 */ /* 0x000fe2000fffe03f */
[----:B------:R-:W-:Y:S01]  /*36e0*/  UMOV UR5, 0x40000040 ;  /* 0x4000004000057882 */ /* 0x000fe20000000000 */
[----:B------:R-:W-:Y:S01]  /*36f0*/  UMOV UR7, 0x40000040 ;  /* 0x4000004000077882 */ /* 0x000fe20000000000 */
[----:B---3--:R-:W-:-:S06]  /*3700*/  WARPGROUP.ARRIVE ;  /* 0x00000000000079c5 */ /* 0x008fcc0000000000 */
[----:B------:R-:W-:Y:S03]  /*3710*/  HGMMA.64x256x16.F32 R24, gdesc[UR4], R24, gsb0 ;  /* 0x03e00000041879f0 */ /* 0x000fe60008000818 */
        /* <DEDUP_REMOVED lines=41> */
[----:B------:R0:W-:Y:S01]  /*39b0*/  STL.64 [R1+0x50], R44 ;  /* 0x0000502c01007387 */ /* 0x0001e20000100a00 */
[----:B------:R-:W-:Y:S01]  /*39c0*/  IMAD.MOV.U32 R208, RZ, RZ, R124 ;  /* 0x000000ffffd07224 */ /* 0x000fe200078e007c */
[----:B------:R-:W-:Y:S01]  /*39d0*/  MOV R185, R101 ;  /* 0x0000006500b97202 */ /* 0x000fe20000000f00 */
[----:B------:R-:W-:Y:S01]  /*39e0*/  IMAD.MOV.U32 R209, RZ, RZ, R125 ;  /* 0x000000ffffd17224 */ /* 0x000fe200078e007d */
[----:B------:R-:W3:Y:S01]  /*39f0*/  LDL.LU.64 R150, [R1+0x4e0] ;  /* 0x0004e00001967983 */ /* 0x000ee20000300a00 */
        /* <DEDUP_REMOVED lines=44> */
[----:B------:R-:W-:-:S02]  /*3cc0*/  IMAD.MOV.U32 R178, RZ, RZ, R94 ;  /* 0x000000ffffb27224 */ /* 0x000fc400078e005e */
[----:B------:R-:W-:Y:S01]  /*3cd0*/  IMAD.MOV.U32 R179, RZ, RZ, R95 ;  /* 0x000000ffffb37224 */ /* 0x000fe200078e005f */
[----:B------:R-:W3:Y:S01]  /*3ce0*/  LDL.LU.64 R126, [R1+0x480] ;  /* 0x00048000017e7983 */ /* 0x000ee20000300a00 */
[----:B------:R-:W-:Y:S02]  /*3cf0*/  IMAD.MOV.U32 R176, RZ, RZ, R92 ;  /* 0x000000ffffb07224 */ /* 0x000fe400078e005c */
[----:B------:R-:W-:Y:S01]  /*3d00*/  IMAD.MOV.U32 R177, RZ, RZ, R93 ;  /* 0x000000ffffb17224 */ /* 0x000fe200078e005d */
[----:B------:R-:W3:Y:S01]  /*3d10*/  LDL.LU.64 R124, [R1+0x478] ;  /* 0x00047800017c7983 */ /* 0x000ee20000300a00 */
[----:B------:R-:W-:Y:S02]  /*3d20*/  IMAD.MOV.U32 R174, RZ, RZ, R90 ;  /* 0x000000ffffae7224 */ /* 0x000fe400078e005a */
        /* <DEDUP_REMOVED lines=74> */
[----:B0-----:R-:W3:Y:S04]  /*41d0*/  LDL.LU.64 R44, [R1+0x338] ;  /* 0x00033800012c7983 */ /* 0x001ee80000300a00 */
        /* <DEDUP_REMOVED lines=11> */
[----:B------:R-:W-:-:S02]  /*4290*/  UMOV UR7, 0x40000040 ;  /* 0x4000004000077882 */ /* 0x000fc40000000000 */
[----:B--2---:R-:W-:Y:S01]  /*42a0*/  STL [R1+0x2c8], R152 ;  /* 0x0002c89801007387 */ /* 0x004fe20000100800 */
[----:B---3--:R-:W-:-:S06]  /*42b0*/  WARPGROUP.ARRIVE ;  /* 0x00000000000079c5 */ /* 0x008fcc0000000000 */
        /* <DEDUP_REMOVED lines=56> */
[----:B------:R-:W-:-:S02]  /*4640*/  IMAD.MOV.U32 R143, RZ, RZ, R229 ;  /* 0x000000ffff8f7224 */ /* 0x000fc400078e00e5 */
[----:B------:R-:W-:Y:S02]  /*4650*/  IMAD.MOV.U32 R145, RZ, RZ, R227 ;  /* 0x000000ffff917224 */ /* 0x000fe400078e00e3 */
[----:B------:R-:W-:Y:S01]  /*4660*/  IMAD.MOV.U32 R146, RZ, RZ, R226 ;  /* 0x000000ffff927224 */ /* 0x000fe200078e00e2 */
[----:B------:R-:W-:Y:S01]  /*4670*/  MOV R226, R11 ;  /* 0x0000000b00e27202 */ /* 0x000fe20000000f00 */
[----:B------:R-:W-:Y:S02]  /*4680*/  IMAD.MOV.U32 R147, RZ, RZ, R225 ;  /* 0x000000ffff937224 */ /* 0x000fe400078e00e1 */
[----:B------:R-:W-:Y:S02]  /*4690*/  IMAD.MOV.U32 R148, RZ, RZ, R224 ;  /* 0x000000ffff947224 */ /* 0x000fe400078e00e0 */
[----:B------:R-:W-:Y:S02]  /*46a0*/  IMAD.MOV.U32 R150, RZ, RZ, R222 ;  /* 0x000000ffff967224 */ /* 0x000fe400078e00de */
[----:B------:R-:W-:Y:S01]  /*46b0*/  IMAD.MOV.U32 R151, RZ, RZ, R221 ;  /* 0x000000ffff977224 */ /* 0x000fe200078e00dd */
[----:B------:R-:W-:Y:S01]  /*46c0*/  MOV R221, R20 ;  /* 0x0000001400dd7202 */ /* 0x000fe20000000f00 */
[----:B------:R-:W-:-:S02]  /*46d0*/  IMAD.MOV.U32 R152, RZ, RZ, R220 ;  /* 0x000000ffff987224 */ /* 0x000fc400078e00dc */
[----:B------:R-:W-:Y:S02]  /*46e0*/  IMAD.MOV.U32 R130, RZ, RZ, R23 ;  /* 0x000000ffff827224 */ /* 0x000fe400078e0017 */
[----:B------:R-:W-:Y:S01]  /*46f0*/  IMAD.MOV.U32 R131, RZ, RZ, R22 ;  /* 0x000000ffff837224 */ /* 0x000fe200078e0016 */
[----:B------:R-:W-:Y:S01]  /*4700*/  UIADD3 UR4, UR11, 0x6, URZ ;  /* 0x000000060b047890 */ /* 0x000fe2000fffe03f */
[----:B------:R-:W-:Y:S01]  /*4710*/  IMAD.MOV.U32 R132, RZ, RZ, R19 ;  /* 0x000000ffff847224 */ /* 0x000fe200078e0013 */
[----:B------:R-:W-:Y:S01]  /*4720*/  UIADD3 UR6, UR10, 0x6, URZ ;  /* 0x000000060a067890 */ /* 0x000fe2000fffe03f */
[----:B------:R-:W-:Y:S01]  /*4730*/  IMAD.MOV.U32 R133, RZ, RZ, R18 ;  /* 0x000000ffff857224 */ /* 0x000fe200078e0012 */
[----:B------:R-:W-:Y:S01]  /*4740*/  UMOV UR5, 0x40000040 ;  /* 0x4000004000057882 */ /* 0x000fe20000000000 */
[----:B------:R-:W-:Y:S01]  /*4750*/  IMAD.MOV.U32 R135, RZ, RZ, R16 ;  /* 0x000000ffff877224 */ /* 0x000fe200078e0010 */
[----:B------:R-:W-:Y:S01]  /*4760*/  UMOV UR7, 0x40000040 ;  /* 0x4000004000077882 */ /* 0x000fe20000000000 */
[----:B------:R-:W-:Y:S01]  /*4770*/  IMAD.MOV.U32 R136, RZ, RZ, R2 ;  /* 0x000000ffff887224 */ /* 0x000fe200078e0002 */
[----:B------:R0:W5:Y:S01]  /*4780*/  LDL.LU R23, [R1+0x2e4] ;  /* 0x0002e40001177983 */ /* 0x0001620000300800 */
[----:B------:R-:W-:-:S02]  /*4790*/  IMAD.MOV.U32 R220, RZ, RZ, R21 ;  /* 0x000000ffffdc7224 */ /* 0x000fc400078e0015 */
[----:B------:R-:W-:Y:S01]  /*47a0*/  IMAD.MOV.U32 R222, RZ, RZ, R15 ;  /* 0x000000ffffde7224 */ /* 0x000fe200078e000f */
[----:B------:R0:W5:Y:S01]  /*47b0*/  LDL.LU R22, [R1+0x2e0] ;  /* 0x0002e00001167983 */ /* 0x0001620000300800 */
[----:B------:R-:W-:Y:S02]  /*47c0*/  IMAD.MOV.U32 R223, RZ, RZ, R14 ;  /* 0x000000ffffdf7224 */ /* 0x000fe400078e000e */
[----:B------:R-:W-:Y:S01]  /*47d0*/  IMAD.MOV.U32 R224, RZ, RZ, R13 ;  /* 0x000000ffffe07224 */ /* 0x000fe200078e000d */
[----:B------:R0:W5:Y:S01]  /*47e0*/  LDL.LU R19, [R1+0x2dc] ;  /* 0x0002dc0001137983 */ /* 0x0001620000300800 */
[----:B------:R-:W-:Y:S02]  /*47f0*/  IMAD.MOV.U32 R225, RZ, RZ, R12 ;  /* 0x000000ffffe17224 */ /* 0x000fe400078e000c */
        /* <DEDUP_REMOVED lines=79> */
[----:B-1----:R0:W5:Y:S04]  /*4cf0*/  LDL.LU R152, [R1+0x2c8] ;  /* 0x0002c80001987983 */ /* 0x0021680000300800 */
[----:B------:R-:W2:Y:S04]  /*4d00*/  LDL.LU.64 R150, [R1+0x2c0] ;  /* 0x0002c00001967983 */ /* 0x000ea80000300a00 */
        /* <DEDUP_REMOVED lines=20> */
[----:B------:R-:W2:Y:S01]  /*4e50*/  LDL.LU.64 R108, [R1+0x218] ;  /* 0x00021800016c7983 */ /* 0x000ea20000300a00 */
[----:B------:R-:W-:Y:S01]  /*4e60*/  UIADD3 UR6, UR10, 0x806, URZ ;  /* 0x000008060a067890 */ /* 0x000fe2000fffe03f */
[----:B------:R-:W-:Y:S01]  /*4e70*/  UMOV UR7, 0x40000040 ;  /* 0x4000004000077882 */ /* 0x000fe20000000000 */
[----:B--2---:R-:W-:-:S07]  /*4e80*/  WARPGROUP.ARRIVE ;  /* 0x00000000000079c5 */ /* 0x004fce0000000000 */
[----:B------:R-:W-:Y:S03]  /*4e90*/  HGMMA.64x256x16.F32 R24, gdesc[UR4], R24, gsb0 ;  /* 0x03e00000041879f0 */ /* 0x000fe60008000818 */
[----:B------:R-:W-:Y:S02]  /*4ea0*/  WARPGROUP.DEPBAR.LE gsb0, 0x0 ;  /* 0x00008000000079c5 */ /* 0x000fe40000010000 */
[----:B0-----:R-:W-:Y:S05]  /*4eb0*/  @!P2 BRA `(.L_x_25) ;  /* 0x0000004000c8a947 */ /* 0x001fea0003800000 */
[----:B------:R-:W-:Y:S01]  /*4ec0*/  UIADD3 UR10, UR49, 0x1, URZ ;  /* 0x00000001310a7890 */ /* 0x000fe2000fffe03f */
[----:B------:R-:W-:Y:S01]  /*4ed0*/  UMOV UR11, UR44 ;  /* 0x0000002c000b7c82 */ /* 0x000fe20008000000 */
[----:B------:R-:W-:Y:S02]  /*4ee0*/  UMOV UR12, UR49 ;  /* 0x00000031000c7c82 */ /* 0x000fe40008000000 */
[----:B------:R-:W-:-:S04]  /*4ef0*/  UISETP.NE.AND UP0, UPT, UR10, 0x3, UPT ;  /* 0x000000030a00788c */ /* 0x000fc8000bf05270 */
[----:B------:R-:W-:Y:S02]  /*4f00*/  USEL UR4, URZ, 0x1, UP0 ;  /* 0x000000013f047887 */ /* 0x000fe40008000000 */
[----:B------:R-:W-:Y:S02]  /*4f10*/  USEL UR10, UR10, URZ, UP0 ;  /* 0x0000003f0a0a7287 */ /* 0x000fe40008000000 */
[----:B------:R-:W-:-:S06]  /*4f20*/  ULOP3.LUT UR4, UR36, UR4, URZ, 0x3c, !UPT ;  /* 0x0000000424047292 */ /* 0x000fcc000f8e3c3f */
[----:B------:R-:W-:-:S07]  /*4f30*/  MOV R0, UR4 ;  /* 0x0000000400007c02 */ /* 0x000fce0008000f00 */
.L_x_32:
[----:B------:R-:W-:Y:S05]  /*4f40*/  @!P0 BRA `(.L_x_26) ;  /* 0x0000000000048947 */ /* 0x000fea0003800000 */
[----:B------:R-:W-:Y:S01]  /*4f50*/  BPT.TRAP 0x1 ;  /* 0x000000040000795c */ /* 0x000fe20000300000 */
.L_x_26:
[----:B------:R-:W-:Y:S01]  /*4f60*/  ULEA UR4, UR10, UR42, 0x3 ;  /* 0x0000002a0a047291 */ /* 0x000fe2000f8e183f */
[----:B------:R-:W-:-:S08]  /*4f70*/  SHF.L.U32 R3, R0, 0x1f, RZ ;  /* 0x0000001f00037819 */ /* 0x000fd000000006ff */
[----:B------:R0:W1:Y:S01]  /*4f80*/  SYNCS.PHASECHK.TRANS64.TRYWAIT P1, [UR4], R3 ;  /* 0x00000003ff0075a7 */ /* 0x0000620008020144 */
[----:B------:R-:W-:Y:S05]  /*4f90*/  @!P0 BRA `(.L_x_27) ;  /* 0x0000000000048947 */ /* 0x000fea0003800000 */
[----:B------:R-:W-:Y:S01]  /*4fa0*/  BPT.TRAP 0x1 ;  /* 0x000000040000795c */ /* 0x000fe20000300000 */
.L_x_27:
[----:B-1----:R-:W-:Y:S05]  /*4fb0*/  @P1 BRA `(.L_x_28) ;  /* 0x0000000000081947 */ /* 0x002fea0003800000 */
[----:B------:R-:W1:Y:S02]  /*4fc0*/  SYNCS.PHASECHK.TRANS64.TRYWAIT P1, [UR4], R3 ;  /* 0x00000003ff0075a7 */ /* 0x000e640008020144 */
[----:B-1----:R-:W-:Y:S05]  /*4fd0*/  @!P1 BRA `(.L_x_29) ;  /* 0x0000016000b89947 */ /* 0x002fea0003800000 */
.L_x_28:
        /* <DEDUP_REMOVED lines=64> */
[----:B--2---:R-:W2:Y:S04]  /*53e0*/  LDL.LU.64 R24, [R1] ;  /* 0x0000000001187983 */ /* 0x004ea80000300a00 */
        /* <DEDUP_REMOVED lines=63> */
[----:B------:R-:W-:-:S02]  /*57e0*/  ULEA UR14, UR10, UR9, 0x9 ;  /* 0x000000090a0e7291 */ /* 0x000fc4000f8e483f */
[----:B------:R-:W-:Y:S01]  /*57f0*/  ULEA UR13, UR10, UR8, 0xc ;  /* 0x000000080a0d7291 */ /* 0x000fe2000f8e603f */
[----:B-----5:R-:W-:Y:S01]  /*5800*/  STL [R1+0x2e8], R23 ;  /* 0x0002e81701007387 */ /* 0x020fe20000100800 */
[----:B------:R-:W-:Y:S01]  /*5810*/  UMOV UR5, 0x40000040 ;  /* 0x4000004000057882 */ /* 0x000fe20000000000 */
[----:B------:R-:W-:Y:S02]  /*5820*/  UMOV UR7, 0x40000040 ;  /* 0x4000004000077882 */ /* 0x000fe40000000000 */
[----:B------:R-:W-:Y:S01]  /*5830*/  UMOV UR4, UR14 ;  /* 0x0000000e00047c82 */ /* 0x000fe20008000000 */
[----:B------:R-:W-:Y:S01]  /*5840*/  STL [R1+0x2e4], R22 ;  /* 0x0002e41601007387 */ /* 0x000fe20000100800 */
[----:B------:R-:W-:-:S03]  /*5850*/  UMOV UR6, UR13 ;  /* 0x0000000d00067c82 */ /* 0x000fc60008000000 */
[----:B------:R-:W-:Y:S04]  /*5860*/  STL [R1+0x2e0], R19 ;  /* 0x0002e01301007387 */ /* 0x000fe80000100800 */
[----:B------:R-:W-:Y:S04]  /*5870*/  STL [R1+0x2dc], R18 ;  /* 0x0002dc1201007387 */ /* 0x000fe80000100800 */
[----:B------:R-:W-:Y:S04]  /*5880*/  STL [R1+0x2d8], R17 ;  /* 0x0002d81101007387 */ /* 0x000fe80000100800 */
[----:B------:R-:W-:Y:S04]  /*5890*/  STL [R1+0x2d4], R16 ;  /* 0x0002d41001007387 */ /* 0x000fe80000100800 */
[----:B------:R3:W-:Y:S04]  /*58a0*/  STL [R1+0x2d0], R2 ;  /* 0x0002d00201007387 */ /* 0x0007e80000100800 */
[----:B------:R4:W-:Y:S01]  /*58b0*/  STL [R1+0x2cc], R0 ;  /* 0x0002cc0001007387 */ /* 0x0009e20000100800 */
[----:B--2---:R-:W-:-:S06]  /*58c0*/  WARPGROUP.ARRIVE ;  /* 0x00000000000079c5 */ /* 0x004fcc0000000000 */
[----:B------:R-:W-:Y:S03]  /*58d0*/  HGMMA.64x256x16.F32 R24, gdesc[UR4], R24, gsb0 ;  /* 0x03e00000041879f0 */ /* 0x000fe60008000818 */
[----:B------:R-:W-:Y:S02]  /*58e0*/  WARPGROUP.DEPBAR.LE gsb0, 0x0 ;  /* 0x00008000000079c5 */ /* 0x000fe40000010000 */
[----:B------:R-:W-:Y:S01]  /*58f0*/  STL.64 [R1], R24 ;  /* 0x0000001801007387 */ /* 0x000fe20000100a00 */
[----:B---3--:R-:W-:Y:S01]  /*5900*/  MOV R2, R150 ;  /* 0x0000009600027202 */ /* 0x008fe20000000f00 */
[----:B----4-:R-:W-:Y:S01]  /*5910*/  IMAD.MOV.U32 R0, RZ, RZ, R151 ;  /* 0x000000ffff007224 */ /* 0x010fe200078e0097 */
[----:B------:R-:W-:Y:S01]  /*5920*/  MOV R7, R145 ;  /* 0x0000009100077202 */ /* 0x000fe20000000f00 */
[----:B------:R-:W-:Y:S01]  /*5930*/  STL.64 [R1+0x8], R26 ;  /* 0x0000081a01007387 */ /* 0x000fe20000100a00 */
[----:B-1----:R-:W-:Y:S01]  /*5940*/  IMAD.MOV.U32 R4, RZ, RZ, R148 ;  /* 0x000000ffff047224 */ /* 0x002fe200078e0094 */
[----:B------:R-:W-:Y:S01]  /*5950*/  MOV R12, R140 ;  /* 0x0000008c000c7202 */ /* 0x000fe20000000f00 */
[----:B0-----:R-:W-:Y:S01]  /*5960*/  IMAD.MOV.U32 R3, RZ, RZ, R149 ;  /* 0x000000ffff037224 */ /* 0x001fe200078e0095 */
        /* <DEDUP_REMOVED lines=36> */
[----:B------:R-:W2:Y:S01]  /*5bb0*/  LDL.LU.64 R150, [R1+0x7a0] ;  /* 0x0007a00001967983 */ /* 0x000ea20000300a00 */
        /* <DEDUP_REMOVED lines=36> */
[----:B------:R-:W-:-:S02]  /*5e00*/  IMAD.MOV.U32 R187, RZ, RZ, R103 ;  /* 0x000000ffffbb7224 */ /* 0x000fc400078e0067 */
[----:B------:R-:W-:Y:S01]  /*5e10*/  IMAD.MOV.U32 R185, RZ, RZ, R101 ;  /* 0x000000ffffb97224 */ /* 0x000fe200078e0065 */
[----:B------:R-:W2:Y:S01]  /*5e20*/  LDL.LU.64 R130, [R1+0x750] ;  /* 0x0007500001827983 */ /* 0x000ea20000300a00 */
[----:B------:R-:W-:Y:S02]  /*5e30*/  IMAD.MOV.U32 R182, RZ, RZ, R98 ;  /* 0x000000ffffb67224 */ /* 0x000fe400078e0062 */
[----:B------:R-:W-:Y:S01]  /*5e40*/  IMAD.MOV.U32 R183, RZ, RZ, R99 ;  /* 0x000000ffffb77224 */ /* 0x000fe200078e0063 */
[----:B------:R-:W2:Y:S01]  /*5e50*/  LDL.LU.64 R128, [R1+0x748] ;  /* 0x0007480001807983 */ /* 0x000ea20000300a00 */
[----:B------:R-:W-:Y:S02]  /*5e60*/  IMAD.MOV.U32 R180, RZ, RZ, R96 ;  /* 0x000000ffffb47224 */ /* 0x000fe400078e0060 */
        /* <DEDUP_REMOVED lines=82> */
[----:B0-----:R-:W2:Y:S04]  /*6390*/  LDL.LU.64 R44, [R1+0x5f8] ;  /* 0x0005f800012c7983 */ /* 0x001ea80000300a00 */
        /* <DEDUP_REMOVED lines=11> */
[----:B------:R-:W-:-:S02]  /*6450*/  UMOV UR7, 0x40000040 ;  /* 0x4000004000077882 */ /* 0x000fc40000000000 */
[----:B------:R-:W-:Y:S01]  /*6460*/  STL [R1+0x5a0], R152 ;  /* 0x0005a09801007387 */ /* 0x000fe20000100800 */
[----:B--2---:R-:W-:-:S06]  /*6470*/  WARPGROUP.ARRIVE ;  /* 0x00000000000079c5 */ /* 0x004fcc0000000000 */
        /* <DEDUP_REMOVED lines=72> */
[----:B------:R-:W-:Y:S01]  /*6900*/  IMAD.MOV.U32 R152, RZ, RZ, R213 ;  /* 0x000000ffff987224 */ /* 0x000fe200078e00d5 */
[----:B------:R-:W-:Y:S01]  /*6910*/  MOV R213, R23 ;  /* 0x0000001700d57202 */ /* 0x000fe20000000f00 */
        /* <DEDUP_REMOVED lines=17> */
[----:B------:R-:W-:Y:S01]  /*6a30*/  IMAD.MOV.U32 R235, RZ, RZ, R0 ;  /* 0x000000ffffeb7224 */ /* 0x000fe200078e0000 */
[----:B------:R-:W-:Y:S02]  /*6a40*/  UIADD3 UR4, UR14, 0x2, URZ ;  /* 0x000000020e047890 */ /* 0x000fe4000fffe03f */
[----:B------:R-:W-:Y:S01]  /*6a50*/  UIADD3 UR6, UR13, 0x2, URZ ;  /* 0x000000020d067890 */ /* 0x000fe2000fffe03f */
[----:B------:R-:W-:Y:S01]  /*6a60*/  UMOV UR5, 0x40000040 ;  /* 0x4000004000057882 */ /* 0x000fe20000000000 */
[----:B------:R-:W-:Y:S01]  /*6a70*/  UMOV UR7, 0x40000040 ;  /* 0x4000004000077882 */ /* 0x000fe20000000000 */
        /* <DEDUP_REMOVED lines=236> */
[----:B------:R-:W-:Y:S01]  /*7940*/  STL.64 [R1+0x30], R36 ;  /* 0x0000302401007387 */ /* 0x000fe20000100a00 */
[----:B------:R-:W-:-:S03]  /*7950*/  IMAD.MOV.U32 R4, RZ, RZ, R150 ;  /* 0x000000ffff047224 */ /* 0x000fc600078e0096 */
[----:B------:R-:W-:Y:S01]  /*7960*/  STL.64 [R1+0x38], R38 ;  /* 0x0000382601007387 */ /* 0x000fe20000100a00 */
[----:B------:R-:W-:-:S03]  /*7970*/  IMAD.MOV.U32 R3, RZ, RZ, R151 ;  /* 0x000000ffff037224 */ /* 0x000fc600078e0097 */
[----:B------:R-:W-:Y:S01]  /*7980*/  STL.64 [R1+0x40], R40 ;  /* 0x0000402801007387 */ /* 0x000fe20000100a00 */
[----:B------:R-:W-:Y:S01]  /*7990*/  MOV R6, R148 ;  /* 0x0000009400067202 */ /* 0x000fe20000000f00 */
[----:B------:R-:W-:Y:S02]  /*79a0*/  IMAD.MOV.U32 R5, RZ, RZ, R149 ;  /* 0x000000ffff057224 */ /* 0x000fe400078e0095 */
[----:B------:R-:W-:Y:S01]  /*79b0*/  STL.64 [R1+0x48], R42 ;  /* 0x0000482a01007387 */ /* 0x000fe20000100a00 */
[----:B------:R-:W-:-:S03]  /*79c0*/  IMAD.MOV.U32 R8, RZ, RZ, R146 ;  /* 0x000000ffff087224 */ /* 0x000fc600078e0092 */
[----:B------:R0:W-:Y:S01]  /*79d0*/  STL.64 [R1+0x50], R44 ;  /* 0x0000502c01007387 */ /* 0x0001e20000100a00 */
[----:B------:R-:W-:-:S03]  /*79e0*/  IMAD.MOV.U32 R7, RZ, RZ, R147 ;  /* 0x000000ffff077224 */ /* 0x000fc600078e0093 */
[----:B------:R-:W3:Y:S01]  /*79f0*/  LDL.LU.64 R150, [R1+0x4e8] ;  /* 0x0004e80001967983 */ /* 0x000ee20000300a00 */
[----:B------:R-:W-:Y:S01]  /*7a00*/  IMAD.MOV.U32 R10, RZ, RZ, R144 ;  /* 0x000000ffff0a7224 */ /* 0x000fe200078e0090 */
[----:B------:R-:W-:Y:S01]  /*7a10*/  MOV R11, R143 ;  /* 0x0000008f000b7202 */ /* 0x000fe20000000f00 */
[----:B------:R-:W-:Y:S01]  /*7a20*/  IMAD.MOV.U32 R9, RZ, RZ, R145 ;  /* 0x000000ffff097224 */ /* 0x000fe200078e0091 */
[----:B------:R-:W3:Y:S01]  /*7a30*/  LDL.LU.64 R148, [R1+0x4e0] ;  /* 0x0004e00001947983 */ /* 0x000ee20000300a00 */
        /* <DEDUP_REMOVED lines=8> */
[----:B------:R-:W-:Y:S02]  /*7ac0*/  IMAD.MOV.U32 R220, RZ, RZ, R136 ;  /* 0x000000ffffdc7224 */ /* 0x000fe400078e0088 */
[----:B------:R-:W-:Y:S01]  /*7ad0*/  IMAD.MOV.U32 R21, RZ, RZ, R137 ;  /* 0x000000ffff157224 */ /* 0x000fe200078e0089 */
        /* <DEDUP_REMOVED lines=246> */
[----:B------:R-:W-:-:S03]  /*8a40*/  IMAD.MOV.U32 R234, RZ, RZ, R4 ;  /* 0x000000ffffea7224 */ /* 0x000fc600078e0004 */
[----:B------:R0:W5:Y:S04]  /*8a50*/  LDL.LU R2, [R1+0x2d0] ;  /* 0x0002d00001027983 */ /* 0x0001680000300800 */
[----:B------:R0:W5:Y:S01]  /*8a60*/  LDL.LU R0, [R1+0x2cc] ;  /* 0x0002cc0001007983 */ /* 0x0001620000300800 */
        /* <DEDUP_REMOVED lines=96> */
[----:B------:R-:W-:Y:S01]  /*9070*/  BPT.TRAP 0x1 ;  /* 0x000000040000795c */ /* 0x000fe20000300000 */
.L_x_30:
[----:B-----5:R-:W-:Y:S01]  /*9080*/  ISETP.NE.AND P1, PT, R22, RZ, PT ;  /* 0x000000ff1600720c */ /* 0x020fe20003f25270 */
[----:B------:R-:W-:Y:S01]  /*9090*/  IMAD.U32 R3, RZ, RZ, UR12 ;  /* 0x0000000cff037e24 */ /* 0x000fe2000f8e00ff */
[----:B------:R-:W-:-:S11]  /*90a0*/  UISETP.GT.U32.AND UP0, UPT, UR37, 0x1, UPT ;  /* 0x000000012500788c */ /* 0x000fd6000bf04070 */
[----:B------:R-:W-:-:S05]  /*90b0*/  @P1 LEA R3, R3, UR42, 0x3 ;  /* 0x0000002a03031c11 */ /* 0x000fca000f8e18ff */
[----:B------:R-:W-:-:S05]  /*90c0*/  @P1 VIADD R3, R3, 0x18 ;  /* 0x0000001803031836 */ /* 0x000fca0000000000 */
[----:B------:R-:W-:-:S04]  /*90d0*/  @P1 PRMT R3, R23, 0x654, R3 ;  /* 0x0000065417031816 */ /* 0x000fc80000000003 */
[----:B------:R0:W-:Y:S01]  /*90e0*/  @P1 SYNCS.ARRIVE.TRANS64.RED.A1T0 RZ, [R3+URZ], RZ ;  /* 0x000000ff03ff19a7 */ /* 0x0001e2000810043f */
[----:B------:R-:W-:-:S13]  /*90f0*/  PLOP3.LUT P1, PT, PT, PT, UP0, 0x80, 0x0 ;  /* 0x000000000000781c */ /* 0x000fda0003f2f008 */
[----:B0-----:R-:W-:Y:S05]  /*9100*/  @P1 BRA `(.L_x_31) ;  /* 0x0000000000041947 */ /* 0x001fea0003800000 */
[----:B------:R-:W-:Y:S01]  /*9110*/  BPT.TRAP 0x1 ;  /* 0x000000040000795c */ /* 0x000fe20000300000 */
.L_x_31:
[----:B------:R-:W-:Y:S02]  /*9120*/  UISETP.GT.AND UP2, UPT, UR11, 0x1, UPT ;  /* 0x000000010b00788c */ /* 0x000fe4000bf44270 */
[----:B------:R-:W-:Y:S02]  /*9130*/  UIADD3 UR10, UR10, 0x1, URZ ;  /* 0x000000010a0a7890 */ /* 0x000fe4000fffe03f */
[----:B------:R-:W-:Y:S02]  /*9140*/  UIADD3 UR12, UR12, 0x1, URZ ;  /* 0x000000010c0c7890 */ /* 0x000fe4000fffe03f */
[----:B------:R-:W-:Y:S01]  /*9150*/  PLOP3.LUT P1, PT, PT, PT, UP2, 0x80, 0x0 ;  /* 0x000000000000781c */ /* 0x000fe20003f2f028 */
[----:B------:R-:W-:Y:S02]  /*9160*/  UISETP.NE.AND UP0, UPT, UR10, 0x3, UPT ;  /* 0x000000030a00788c */ /* 0x000fe4000bf05270 */
[----:B------:R-:W-:Y:S02]  /*9170*/  UISETP.NE.AND UP1, UPT, UR12, 0x3, UPT ;  /* 0x000000030c00788c */ /* 0x000fe4000bf25270 */
[----:B------:R-:W-:-:S02]  /*9180*/  USEL UR4, URZ, 0x1, UP0 ;  /* 0x000000013f047887 */ /* 0x000fc40008000000 */
[----:B------:R-:W-:Y:S02]  /*9190*/  UIADD3 UR11, UR11, -0x1, URZ ;  /* 0xffffffff0b0b7890 */ /* 0x000fe4000fffe03f */
[----:B------:R-:W-:Y:S02]  /*91a0*/  USEL UR10, UR10, URZ, UP0 ;  /* 0x0000003f0a0a7287 */ /* 0x000fe40008000000 */
[----:B------:R-:W-:Y:S01]  /*91b0*/  USEL UR12, UR12, URZ, UP1 ;  /* 0x0000003f0c0c7287 */ /* 0x000fe20008800000 */
[----:B------:R-:W-:Y:S01]  /*91c0*/  LOP3.LUT R0, R0, UR4, RZ, 0x3c, !PT ;  /* 0x0000000400007c12 */ /* 0x000fe2000f8e3cff */
[----:B------:R-:W-:Y:S10]  /*91d0*/  @P1 BRA `(.L_x_32) ;  /* 0xffffffbc00581947 */ /* 0x000ff4000383ffff */
.L_x_25:
[----:B------:R-:W0:Y:S02]  /*91e0*/  LDC R0, c[0x0][0x28c] ;  /* 0x0000a300ff007b82 */ /* 0x000e240000000800 */
[----:B0-----:R-:W-:Y:S01]  /*91f0*/  ISETP.GE.AND P1, PT, R0, 0x1, PT ;  /* 0x000000010000780c */ /* 0x001fe20003f26270 */
[----:B------:R-:W-:-:S04]  /*9200*/  IMAD.U32 R0, RZ, RZ, UR45 ;  /* 0x0000002dff007e24 */ /* 0x000fc8000f8e00ff */
[----:B------:R0:W-:Y:S08]  /*9210*/  SYNCS.ARRIVE.TRANS64.A1T0 RZ, [R0+UR43], RZ ;  /* 0x000000ff00ff79a7 */ /* 0x0001f0000810002b */
[----:B0-----:R-:W-:Y:S05]  /*9220*/  @!P1 BRA `(.L_x_33) ;  /* 0x0000000000489947 */ /* 0x001fea0003800000 */
[----:B------:R-:W-:Y:S05]  /*9230*/  @!P0 BRA `(.L_x_34) ;  /* 0x0000000000048947 */ /* 0x000fea0003800000 */
[----:B------:R-:W-:Y:S01]  /*9240*/  BPT.TRAP 0x1 ;  /* 0x000000040000795c */ /* 0x000fe20000300000 */
.L_x_34:
[----:B-----5:R-:W-:-:S13]  /*9250*/  ISETP.NE.AND P0, PT, R22, RZ, PT ;  /* 0x000000ff1600720c */ /* 0x020fda0003f05270 */
[----:B------:R-:W-:-:S05]  /*9260*/  VOTEU.ANY UP0, P0 ;  /* 0x00000000003f7886 */ /* 0x000fca0000000100 */
[----:B------:R-:W-:Y:S02]  /*9270*/  @UP0 UIADD3 UR4, UR44, UR49, URZ ;  /* 0x000000312c040290 */ /* 0x000fe4000fffe03f */
[----:B------:R-:W-:-:S04]  /*9280*/  UISETP.GT.U32.AND UP0, UPT, UR37, 0x1, UPT ;  /* 0x000000012500788c */ /* 0x000fc8000bf04070 */
[----:B------:R-:W-:Y:S01]  /*9290*/  MOV R4, UR4 ;  /* 0x0000000400047c02 */ /* 0x000fe20008000f00 */
[----:B------:R-:W-:-:S04]  /*92a0*/  IMAD.U32 R0, RZ, RZ, UR4 ;  /* 0x00000004ff007e24 */ /* 0x000fc8000f8e00ff */
[----:B------:R-:W-:-:S05]  /*92b0*/  @P0 IMAD.WIDE.U32 R4, R4, -0x55555555, RZ ;  /* 0xaaaaaaab04040825 */ /* 0x000fca00078e00ff */
[----:B------:R-:W-:-:S05]  /*92c0*/  @P0 SHF.R.U32.HI R4, RZ, 0x1, R5 ;  /* 0x00000001ff040819 */ /* 0x000fca0000011605 */
[----:B------:R-:W-:-:S05]  /*92d0*/  @P0 IMAD R0, R4, -0x3, R0 ;  /* 0xfffffffd04000824 */ /* 0x000fca00078e0200 */
[----:B------:R-:W-:-:S05]  /*92e0*/  @P0 LEA R0, R0, UR42, 0x3 ;  /* 0x0000002a00000c11 */ /* 0x000fca000f8e18ff */
[----:B------:R-:W-:-:S05]  /*92f0*/  @P0 VIADD R0, R0, 0x18 ;  /* 0x0000001800000836 */ /* 0x000fca0000000000 */
[----:B------:R-:W-:-:S04]  /*9300*/  @P0 PRMT R0, R23, 0x654, R0 ;  /* 0x0000065417000816 */ /* 0x000fc80000000000 */
[----:B------:R0:W-:Y:S01]  /*9310*/  @P0 SYNCS.ARRIVE.TRANS64.RED.A1T0 RZ, [R0+URZ], RZ ;  /* 0x000000ff00ff09a7 */ /* 0x0001e2000810043f */
[----:B------:R-:W-:-:S13]  /*9320*/  PLOP3.LUT P0, PT, PT, PT, UP0, 0x80, 0x0 ;  /* 0x000000000000781c */ /* 0x000fda0003f0f008 */
[----:B0-----:R-:W-:Y:S05]  /*9330*/  @P0 BRA `(.L_x_33) ;  /* 0x0000000000040947 */ /* 0x001fea0003800000 */
[----:B------:R-:W-:Y:S01]  /*9340*/  BPT.TRAP 0x1 ;  /* 0x000000040000795c */ /* 0x000fe20000300000 */
.L_x_33:
[----:B------:R-:W-:Y:S01]  /*9350*/  IMAD.U32 R0, RZ, RZ, UR46 ;  /* 0x0000002eff007e24 */ /* 0x000fe2000f8e00ff */
[----:B------:R-:W-:Y:S02]  /*9360*/  UIADD3 UR49, UR40, UR49, URZ ;  /* 0x0000003128317290 */ /* 0x000fe4000fffe03f */
[----:B------:R-:W-:Y:S02]  /*9370*/  UISETP.GE.U32.AND UP1, UPT, UR40, 0x3, UPT ;  /* 0x000000032800788c */ /* 0x000fe4000bf26070 */
[----:B------:R-:W-:Y:S01]  /*9380*/  SHF.L.U32 R0, R0, 0x1f, RZ ;  /* 0x0000001f00007819 */ /* 0x000fe200000006ff */
[----:B------:R-:W-:Y:S02]  /*9390*/  UISETP.GT.U32.AND UP0, UPT, UR49, 0x2, UPT ;  /* 0x000000023100788c */ /* 0x000fe4000bf04070 */
[----:B------:R-:W-:Y:S01]  /*93a0*/  UIMAD.WIDE.U32 UR4, UR49, -0x55555555, URZ ;  /* 0xaaaaaaab310478a5 */ /* 0x000fe2000f8e003f */
[----:B-----5:R-:W0:Y:S01]  /*93b0*/  SYNCS.PHASECHK.TRANS64.TRYWAIT P0, [R152+UR41+0x10], R0 ;  /* 0x00001000980075a7 */ /* 0x020e220008000169 */
[----:B------:R-:W-:-:S02]  /*93c0*/  UISETP.LT.U32.AND UP0, UPT, UR40, 0x3, UP0 ;  /* 0x000000032800788c */ /* 0x000fc40008701070 */
[----:B------:R-:W-:Y:S02]  /*93d0*/  USHF.R.U32.HI UR4, URZ, 0x1, UR5 ;  /* 0x000000013f047899 */ /* 0x000fe40008011605 */
[----:B------:R-:W-:Y:S02]  /*93e0*/  USEL UR6, URZ, 0x1, !UP0 ;  /* 0x000000013f067887 */ /* 0x000fe4000c000000 */
[----:B------:R-:W-:Y:S02]  /*93f0*/  UIMAD UR49, UR4, -0x3, UR49 ;  /* 0xfffffffd043178a4 */ /* 0x000fe4000f8e0231 */
[----:B------:R-:W-:-:S04]  /*9400*/  ULOP3.LUT UR36, UR36, UR6, URZ, 0x3c, !UPT ;  /* 0x0000000624247292 */ /* 0x000fc8000f8e3c3f */
[----:B------:R-:W-:Y:S01]  /*9410*/  @UP1 ULOP3.LUT UR36, UR36, 0x1, UR4, 0x78, !UPT ;  /* 0x0000000124241892 */ /* 0x000fe2000f8e7804 */
[----:B0-----:R-:W-:Y:S11]  /*9420*/  @!P0 BRA `(.L_x_35) ;  /* 0x0000011c00bc8947 */ /* 0x001ff60003800000 */
.L_x_572:
[----:B------:R-:W2:Y:S01]  /*9430*/  LDL R152, [R1+0x208] ;  /* 0x0002080001987983 */ /* 0x000ea20000100800 */
[----:B------:R-:W-:Y:S01]  /*9440*/  SHF.R.S32.HI R20, RZ, 0x1f, R17 ;  /* 0x0000001fff147819 */ /* 0x000fe20000011411 */
[----:B0-----:R-:W0:Y:S01]  /*9450*/  LDC R3, c[0x0][0x288] ;  /* 0x0000a200ff037b82 */ /* 0x001e220000000800 */
[----:B------:R-:W-:Y:S01]  /*9460*/  ULDC.64 UR4, c[0x0][0x5d0] ;  /* 0x0001740000047ab9 */ /* 0x000fe20000000a00 */
[----:B------:R-:W-:Y:S02]  /*9470*/  IMAD.SHL.U32 R6, R19, 0x200, RZ ;  /* 0x0000020013067824 */ /* 0x000fe400078e00ff */
[----:B------:R-:W-:-:S03]  /*9480*/  IMAD R0, R20, UR4, RZ ;  /* 0x0000000414007c24 */ /* 0x000fc6000f8e02ff */
[----:B------:R-:W-:Y:S01]  /*9490*/  SHF.R.S32.HI R7, RZ, 0x1f, R6 ;  /* 0x0000001fff077819 */ /* 0x000fe20000011406 */
[----:B------:R-:W-:Y:S01]  /*94a0*/  IMAD R0, R17, UR5, R0 ;  /* 0x0000000511007c24 */ /* 0x000fe2000f8e0200 */
[----:B--2---:R-:W-:-:S04]  /*94b0*/  SHF.L.U32 R12, R152, 0x1, RZ ;  /* 0x00000001980c7819 */ /* 0x004fc800000006ff */
[----:B------:R-:W-:-:S03]  /*94c0*/  SHF.R.S32.HI R13, RZ, 0x1f, R12 ;  /* 0x0000001fff0d7819 */ /* 0x000fc6000001140c */
[----:B------:R-:W-:Y:S01]  /*94d0*/  IMAD.WIDE.U32 R4, R17, UR4, R12 ;  /* 0x0000000411047c25 */ /* 0x000fe2000f8e000c */
[----:B------:R-:W-:Y:S02]  /*94e0*/  ULDC UR4, c[0x0][0x284] ;  /* 0x0000a10000047ab9 */ /* 0x000fe40000000800 */
[----:B------:R-:W-:-:S04]  /*94f0*/  IADD3 R10, P0, R6, R4, RZ ;  /* 0x00000004060a7210 */ /* 0x000fc80007f1e0ff */
[----:B------:R-:W-:Y:S01]  /*9500*/  IADD3.X R11, R7, R5, R0, P0, !PT ;  /* 0x00000005070b7210 */ /* 0x000fe200007fe400 */
[----:B------:R-:W-:-:S05]  /*9510*/  IMAD.SHL.U32 R0, R18, 0x40, RZ ;  /* 0x0000004012007824 */ /* 0x000fca00078e00ff */
[----:B------:R-:W-:-:S04]  /*9520*/  ISETP.GE.AND P0, PT, R0, UR4, PT ;  /* 0x0000000400007c0c */ /* 0x000fc8000bf06270 */
[----:B0-----:R-:W-:-:S13]  /*9530*/  ISETP.GE.OR P0, PT, R6, R3, P0 ;  /* 0x000000030600720c */ /* 0x001fda0000706670 */
[----:B------:R-:W-:Y:S05]  /*9540*/  @P0 BRA `(.L_x_36) ;  /* 0x0000010400640947 */ /* 0x000fea0003800000 */
[----:B------:R-:W2:Y:S01]  /*9550*/  LDL.64 R8, [R1+0x210] ;  /* 0x0002100001087983 */ /* 0x000ea20000100a00 */
[----:B------:R-:W0:Y:S03]  /*9560*/  LDC.64 R14, c[0x0][0x5c8] ;  /* 0x00017200ff0e7b82 */ /* 0x000e260000000a00 */
[----:B------:R-:W3:Y:S01]  /*9570*/  LDL R21, [R1+0x20c] ;  /* 0x00020c0001157983 */ /* 0x000ee20000100800 */
[----:B------:R-:W-:Y:S01]  /*9580*/  FSETP.NEU.AND P2, PT, R16, RZ, PT ;  /* 0x000000ff1000720b */ /* 0x000fe20003f4d000 */
[----:B------:R-:W-:-:S05]  /*9590*/  IMAD R3, R152, -0x2, R3 ;  /* 0xfffffffe98037824 */ /* 0x000fca00078e0203 */
[----:B------:R-:W-:Y:S01]  /*95a0*/  IADD3 R3, -R6, R3, RZ ;  /* 0x0000000306037210 */ /* 0x000fe20007ffe1ff */
[----:B------:R-:W-:Y:S03]  /*95b0*/  BSSY B0, `(.L_x_36) ;  /* 0x0001052000007945 */ /* 0x000fe60003800000 */
[----:B------:R-:W-:Y:S01]  /*95c0*/  ISETP.GT.AND P0, PT, R3, RZ, PT ;  /* 0x000000ff0300720c */ /* 0x000fe20003f04270 */
[----:B--2---:R-:W-:-:S04]  /*95d0*/  IMAD.WIDE R8, R18, 0x40, R8 ;  /* 0x0000004012087825 */ /* 0x004fc800078e0208 */
[-C--:B0-----:R-:W-:Y:S02]  /*95e0*/  IMAD R5, R9, R14.reuse, RZ ;  /* 0x0000000e09057224 */ /* 0x081fe400078e02ff */
[----:B---3--:R-:W-:Y:S02]  /*95f0*/  IMAD.IADD R0, R21, 0x1, -R0 ;  /* 0x0000000115007824 */ /* 0x008fe400078e0a00 */
[----:B------:R-:W-:-:S04]  /*9600*/  IMAD.WIDE.U32 R10, R8, R14, R10 ;  /* 0x0000000e080a7225 */ /* 0x000fc800078e000a */
[----:B------:R-:W-:Y:S01]  /*9610*/  IMAD R5, R8, R15, R5 ;  /* 0x0000000f08057224 */ /* 0x000fe200078e0205 */
[----:B------:R-:W-:-:S03]  /*9620*/  ISETP.GT.AND P1, PT, R0, RZ, P0 ;  /* 0x000000ff0000720c */ /* 0x000fc60000724270 */
[----:B------:R-:W-:Y:S01]  /*9630*/  IMAD.IADD R5, R11, 0x1, R5 ;  /* 0x000000010b057824 */ /* 0x000fe200078e0205 */
[----:B------:R-:W-:Y:S09]  /*9640*/  @!P2 BRA `(.L_x_37) ;  /* 0x000000b0009ca947 */ /* 0x000ff20003800000 */
[----:B------:R-:W0:Y:S01]  /*9650*/  LDC.64 R152, c[0x0][0x5b8] ;  /* 0x00016e00ff987b82 */ /* 0x000e220000000a00 */
[----:B------:R-:W-:Y:S01]  /*9660*/  ULDC.64 UR4, c[0x0][0x5c0] ;  /* 0x0001700000047ab9 */ /* 0x000fe20000000a00 */
[----:B------:R-:W2:Y:S01]  /*9670*/  LDL.LU R160, [R1] ;  /* 0x0000000001a07983 */ /* 0x000ea20000300800 */
[----:B------:R-:W-:-:S04]  /*9680*/  LEA R4, P2, R10, UR4, 0x1 ;  /* 0x000000040a047c11 */ /* 0x000fc8000f8408ff */
[----:B------:R-:W-:Y:S01]  /*9690*/  LEA.HI.X R5, R10, UR5, R5, 0x1, P2 ;  /* 0x000000050a057c11 */ /* 0x000fe200090f0c05 */
[----:B------:R-:W1:Y:S01]  /*96a0*/  LDC.64 R18, c[0x0][0x5b0] ;  /* 0x00016c00ff127b82 */ /* 0x000e620000000a00 */
[----:B0-----:R-:W-:-:S07]  /*96b0*/  IMAD R159, R20, R152, RZ ;  /* 0x00000098149f7224 */ /* 0x001fce00078e02ff */
[----:B------:R-:W0:Y:S01]  /*96c0*/  LDC.64 R20, c[0x0][0x5a8] ;  /* 0x00016a00ff147b82 */ /* 0x000e220000000a00 */
[----:B------:R-:W-:-:S04]  /*96d0*/  IMAD.WIDE.U32 R10, R17, R152, R12 ;  /* 0x00000098110a7225 */ /* 0x000fc800078e000c */
[----:B------:R-:W-:Y:S01]  /*96e0*/  IMAD R159, R17, R153, R159 ;  /* 0x00000099119f7224 */ /* 0x000fe200078e029f */
[----:B------:R-:W-:Y:S01]  /*96f0*/  IADD3 R154, P2, R6, R10, RZ ;  /* 0x0000000a069a7210 */ /* 0x000fe20007f5e0ff */
[----:B-1----:R-:W-:-:S03]  /*9700*/  IMAD R153, R9, R18, RZ ;  /* 0x0000001209997224 */ /* 0x002fc600078e02ff */
[----:B------:R-:W-:Y:S01]  /*9710*/  IADD3.X R155, R7, R11, R159, P2, !PT ;  /* 0x0000000b079b7210 */ /* 0x000fe200017fe49f */
[C---:B------:R-:W-:Y:S02]  /*9720*/  IMAD R153, R8.reuse, R19, R153 ;  /* 0x0000001308997224 */ /* 0x040fe400078e0299 */
[----:B------:R-:W-:-:S04]  /*9730*/  IMAD.WIDE.U32 R10, R8, R18, R154 ;  /* 0x00000012080a7225 */ /* 0x000fc800078e009a */
[----:B------:R-:W-:Y:S01]  /*9740*/  IMAD.IADD R9, R11, 0x1, R153 ;  /* 0x000000010b097824 */ /* 0x000fe200078e0299 */
[----:B0-----:R-:W-:-:S04]  /*9750*/  LEA R156, P2, R10, R20, 0x1 ;  /* 0x000000140a9c7211 */ /* 0x001fc800078408ff */
[----:B------:R-:W-:-:S05]  /*9760*/  LEA.HI.X R157, R10, R21, R9, 0x1, P2 ;  /* 0x000000150a9d7211 */ /* 0x000fca00010f0c09 */
[----:B------:R-:W3:Y:S01]  /*9770*/  @P1 LDG.E.LTC128B.U16 R158, desc[UR52][R156.64] ;  /* 0x000000349c9e1981 */ /* 0x000ee2000c1e1520 */
[----:B------:R-:W-:Y:S01]  /*9780*/  IMAD.WIDE.U32 R10, R8, R18, R6 ;  /* 0x00000012080a7225 */ /* 0x000fe200078e0006 */
[----:B------:R-:W-:Y:S03]  /*9790*/  BSSY B1, `(.L_x_38) ;  /* 0x0000014000017945 */ /* 0x000fe60003800000 */
[----:B---3--:R-:W-:-:S05]  /*97a0*/  HADD2.F32 R9, -RZ, R158.H0_H0 ;  /* 0x2000009eff097230 */ /* 0x008fca0000004100 */
[----:B------:R-:W-:-:S04]  /*97b0*/  FMUL R9, R9, R16 ;  /* 0x0000001009097220 */ /* 0x000fc80000400000 */
[----:B--2---:R-:W-:-:S05]  /*97c0*/  FFMA R9, R160, R2, R9 ;  /* 0x00000002a0097223 */ /* 0x004fca0000000009 */
[----:B------:R-:W-:-:S05]  /*97d0*/  F2FP.F16.F32.PACK_AB R9, RZ, R9 ;  /* 0x00000009ff09723e */ /* 0x000fca00000000ff */
[----:B------:R0:W-:Y:S01]  /*97e0*/  @P1 STG.E.U16 desc[UR52][R4.64], R9 ;  /* 0x0000000904001986 */ /* 0x0001e2000c101534 */
[----:B------:R-:W-:-:S04]  /*97f0*/  IADD3 R156, P1, R12, R10, RZ ;  /* 0x0000000a0c9c7210 */ /* 0x000fc80007f3e0ff */
[----:B------:R-:W-:-:S03]  /*9800*/  IADD3.X R157, R13, R153, R11, P1, !PT ;  /* 0x000000990d9d7210 */ /* 0x000fc60000ffe40b */
[----:B------:R-:W-:-:S04]  /*9810*/  IMAD.WIDE.U32 R156, R17, R152, R156 ;  /* 0x00000098119c7225 */ /* 0x000fc800078e009c */
[----:B0-----:R-:W-:Y:S01]  /*9820*/  IMAD.IADD R9, R159, 0x1, R157 ;  /* 0x000000019f097824 */ /* 0x001fe200078e029d */
[----:B------:R-:W-:Y:S02]  /*9830*/  LEA R10, P1, R156, R20, 0x1 ;  /* 0x000000149c0a7211 */ /* 0x000fe400078208ff */
[----:B------:R-:W-:Y:S02]  /*9840*/  SHF.L.U64.HI R157, R18, 0x3, R19 ;  /* 0x00000003129d7819 */ /* 0x000fe40000010213 */
[----:B------:R-:W-:Y:S02]  /*9850*/  LEA.HI.X R11, R156, R21, R9, 0x1, P1 ;  /* 0x000000159c0b7211 */ /* 0x000fe400008f0c09 */
[----:B------:R-:W-:Y:S02]  /*9860*/  ISETP.GT.AND P1, PT, R3, 0x1, PT ;  /* 0x000000010300780c */ /* 0x000fe40003f24270 */
[----:B------:R-:W-:Y:S02]  /*9870*/  SHF.L.U32 R156, R18, 0x3, RZ ;  /* 0x00000003129c7819 */ /* 0x000fe400000006ff */
[----:B------:R-:W-:-:S03]  /*9880*/  ISETP.GT.AND P2, PT, R0, RZ, P1 ;  /* 0x000000ff0000720c */ /* 0x000fc60000f44270 */
[----:B------:R-:W-:Y:S01]  /*9890*/  IMAD.WIDE.U32 R8, R8, R18, R156 ;  /* 0x0000001208087225 */ /* 0x000fe200078e009c */
[----:B------:R-:W-:-:S09]  /*98a0*/  PRMT R18, R158, 0x7610, R18 ;  /* 0x000076109e127816 */ /* 0x000fd20000000012 */
[----:B------:R-:W-:Y:S05]  /*98b0*/  @!P2 BRA `(.L_x_39) ;  /* 0x000000000004a947 */ /* 0x000fea0003800000 */
[----:B------:R0:W5:Y:S02]  /*98c0*/  LDG.E.LTC128B.U16 R18, desc[UR52][R10.64+0x2] ;  /* 0x000002340a127981 */ /* 0x000164000c1e1520 */
.L_x_39:
[----:B------:R-:W-:Y:S05]  /*98d0*/  BSYNC B1 ;  /* 0x0000000000017941 */ /* 0x000fea0003800000 */
.L_x_38:
[----:B------:R-:W2:Y:S01]  /*98e0*/  LDL.LU R157, [R1+0x4] ;  /* 0x00000400019d7983 */ /* 0x000ea20000300800 */
[----:B-----5:R-:W-:Y:S02]  /*98f0*/  HADD2.F32 R19, -RZ, R18.H0_H0 ;  /* 0x20000012ff137230 */ /* 0x020fe40000004100 */
[----:B------:R-:W-:Y:S01]  /*9900*/  IMAD.IADD R153, R153, 0x1, R9 ;  /* 0x0000000199997824 */ /* 0x000fe200078e0209 */
[----:B------:R-:W-:Y:S01]  /*9910*/  ISETP.GT.AND P0, PT, R0, 0x8, P0 ;  /* 0x000000080000780c */ /* 0x000fe20000704270 */
[----:B------:R-:W3:Y:S01]  /*9920*/  LDL.LU R156, [R1+0x8] ;  /* 0x00000800019c7983 */ /* 0x000ee20000300800 */
[----:B------:R-:W-:-:S04]  /*9930*/  FMUL R19, R19, R16 ;  /* 0x0000001013137220 */ /* 0x000fc80000400000 */
[----:B--2---:R-:W-:-:S05]  /*9940*/  FFMA R19, R157, R2, R19 ;  /* 0x000000029d137223 */ /* 0x004fca0000000013 */
[----:B------:R-:W-:-:S05]  /*9950*/  F2FP.F16.F32.PACK_AB R19, RZ, R19 ;  /* 0x00000013ff13723e */ /* 0x000fca00000000ff */
[----:B------:R1:W-:Y:S01]  /*9960*/  @P2 STG.E.U16 desc[UR52][R4.64+0x2], R19 ;  /* 0x0000021304002986 */ /* 0x0003e2000c101534 */
[----:B------:R-:W-:-:S05]  /*9970*/  IADD3 R9, P2, R154, R8, RZ ;  /* 0x000000089a097210 */ /* 0x000fca0007f5e0ff */
[----:B------:R-:W-:Y:S01]  /*9980*/  IMAD.X R155, R153, 0x1, R155, P2 ;  /* 0x00000001999b7824 */ /* 0x000fe200010e069b */
[----:B------:R-:W-:-:S04]  /*9990*/  LEA R154, P2, R9, R20, 0x1 ;  /* 0x00000014099a7211 */ /* 0x000fc800078408ff */
[----:B------:R-:W-:-:S05]  /*99a0*/  LEA.HI.X R155, R9, R21, R155, 0x1, P2 ;  /* 0x00000015099b7211 */ /* 0x000fca00010f0c9b */
[----:B------:R-:W2:Y:S01]  /*99b0*/  @P0 LDG.E.LTC128B.U16 R18, desc[UR52][R154.64] ;  /* 0x000000349a120981 */ /* 0x000ea2000c1e1520 */
[----:B------:R-:W-:Y:S01]  /*99c0*/  IADD3 R8, P2, P3, R12, R8, R6 ;  /* 0x000000080c087210 */ /* 0x000fe20007b5e006 */
[----:B------:R-:W-:Y:S01]  /*99d0*/  BSSY B1, `(.L_x_40) ;  /* 0x0000011000017945 */ /* 0x000fe20003800000 */
[----:B------:R-:W-:Y:S02]  /*99e0*/  SHF.L.U64.HI R15, R14, 0x4, R15 ;  /* 0x000000040e0f7819 */ /* 0x000fe4000001020f */
[----:B------:R-:W-:Y:S02]  /*99f0*/  IADD3.X R9, R13, R153, R7, P2, P3 ;  /* 0x000000990d097210 */ /* 0x000fe400017e6407 */
[----:B------:R-:W-:Y:S01]  /*9a00*/  ISETP.GT.AND P1, PT, R0, 0x8, P1 ;  /* 0x000000080000780c */ /* 0x000fe20000f24270 */
[----:B------:R-:W-:-:S04]  /*9a10*/  IMAD.WIDE.U32 R152, R17, R152, R8 ;  /* 0x0000009811987225 */ /* 0x000fc800078e0008 */
[----:B------:R-:W-:Y:S01]  /*9a20*/  IMAD.IADD R159, R159, 0x1, R153 ;  /* 0x000000019f9f7824 */ /* 0x000fe200078e0299 */
[----:B------:R-:W-:-:S04]  /*9a30*/  LEA R8, P2, R152, R20, 0x1 ;  /* 0x0000001498087211 */ /* 0x000fc800078408ff */
[----:B------:R-:W-:Y:S01]  /*9a40*/  LEA.HI.X R9, R152, R21, R159, 0x1, P2 ;  /* 0x0000001598097211 */ /* 0x000fe200010f0c9f */
[----:B--2---:R-:W-:-:S05]  /*9a50*/  HADD2.F32 R6, -RZ, R18.H0_H0 ;  /* 0x20000012ff067230 */ /* 0x004fca0000004100 */
[----:B------:R-:W-:-:S04]  /*9a60*/  FMUL R6, R6, R16 ;  /* 0x0000001006067220 */ /* 0x000fc80000400000 */
[----:B---3--:R-:W-:Y:S01]  /*9a70*/  FFMA R12, R156, R2, R6 ;  /* 0x000000029c0c7223 */ /* 0x008fe20000000006 */
[----:B------:R-:W-:-:S04]  /*9a80*/  LEA R6, P2, R14, R4, 0x4 ;  /* 0x000000040e067211 */ /* 0x000fc800078420ff */
[----:B------:R-:W-:Y:S02]  /*9a90*/  F2FP.F16.F32.PACK_AB R12, RZ, R12 ;  /* 0x0000000cff0c723e */ /* 0x000fe400000000ff */
[----:B------:R-:W-:-:S05]  /*9aa0*/  IADD3.X R7, R15, R5, RZ, P2, !PT ;  /* 0x000000050f077210 */ /* 0x000fca00017fe4ff */
[----:B------:R1:W-:Y:S01]  /*9ab0*/  @P0 STG.E.U16 desc[UR52][R6.64], R12 ;  /* 0x0000000c06000986 */ /* 0x0003e2000c101534 */
[----:B------:R-:W-:Y:S05]  /*9ac0*/  @!P1 BRA `(.L_x_41) ;  /* 0x0000000000049947 */ /* 0x000fea0003800000 */
[----:B------:R2:W5:Y:S02]  /*9ad0*/  LDG.E.LTC128B.U16 R18, desc[UR52][R8.64+0x2] ;  /* 0x0000023408127981 */ /* 0x000564000c1e1520 */
.L_x_41:
[----:B------:R-:W-:Y:S05]  /*9ae0*/  BSYNC B1 ;  /* 0x0000000000017941 */ /* 0x000fea0003800000 */
.L_x_40:
[----:B------:R-:W3:Y:S01]  /*9af0*/  LDL.LU R13, [R1+0xc] ;  /* 0x00000c00010d7983 */ /* 0x000ee20000300800 */
[----:B-1---5:R-:W-:Y:S01]  /*9b00*/  HADD2.F32 R12, -RZ, R18.H0_H0 ;  /* 0x20000012ff0c7230 */ /* 0x022fe20000004100 */
[----:B------:R-:W-:Y:S01]  /*9b10*/  ISETP.GT.AND P0, PT, R3, 0x8, PT ;  /* 0x000000080300780c */ /* 0x000fe20003f04270 */
[----:B------:R-:W-:Y:S03]  /*9b20*/  BSSY B1, `(.L_x_42) ;  /* 0x0000009000017945 */ /* 0x000fe60003800000 */
[----:B------:R-:W-:Y:S01]  /*9b30*/  FMUL R12, R12, R16 ;  /* 0x000000100c0c7220 */ /* 0x000fe20000400000 */
[----:B------:R-:W-:-:S03]  /*9b40*/  ISETP.GT.AND P2, PT, R0, RZ, P0 ;  /* 0x000000ff0000720c */ /* 0x000fc60000744270 */
[----:B---3--:R-:W-:-:S05]  /*9b50*/  FFMA R12, R13, R2, R12 ;  /* 0x000000020d0c7223 */ /* 0x008fca000000000c */
[----:B------:R-:W-:-:S05]  /*9b60*/  F2FP.F16.F32.PACK_AB R12, RZ, R12 ;  /* 0x0000000cff0c723e */ /* 0x000fca00000000ff */
[----:B------:R1:W-:Y:S02]  /*9b70*/  @P1 STG.E.U16 desc[UR52][R6.64+0x2], R12 ;  /* 0x0000020c06001986 */ /* 0x0003e4000c101534 */
[----:B-1----:R-:W-:Y:S01]  /*9b80*/  PRMT R12, R18, 0x7610, R12 ;  /* 0x00007610120c7816 */ /* 0x002fe2000000000c */
[----:B------:R-:W-:Y:S06]  /*9b90*/  @!P2 BRA `(.L_x_43) ;  /* 0x000000000004a947 */ /* 0x000fec0003800000 */
[----:B------:R1:W5:Y:S02]  /*9ba0*/  LDG.E.LTC128B.U16 R12, desc[UR52][R10.64+0x10] ;  /* 0x000010340a0c7981 */ /* 0x000364000c1e1520 */
.L_x_43:
[----:B------:R-:W-:Y:S05]  /*9bb0*/  BSYNC B1 ;  /* 0x0000000000017941 */ /* 0x000fea0003800000 */
.L_x_42:
[----:B------:R-:W3:Y:S01]  /*9bc0*/  LDL.LU R14, [R1+0x10] ;  /* 0x00001000010e7983 */ /* 0x000ee20000300800 */
[----:B-----5:R-:W-:Y:S01]  /*9bd0*/  HADD2.F32 R13, -RZ, R12.H0_H0 ;  /* 0x2000000cff0d7230 */ /* 0x020fe20000004100 */
[----:B------:R-:W-:Y:S01]  /*9be0*/  ISETP.GT.AND P1, PT, R3, 0x9, PT ;  /* 0x000000090300780c */ /* 0x000fe20003f24270 */
[----:B------:R-:W-:Y:S03]  /*9bf0*/  BSSY B1, `(.L_x_44) ;  /* 0x0000008000017945 */ /* 0x000fe60003800000 */
[----:B------:R-:W-:Y:S01]  /*9c00*/  FMUL R13, R13, R16 ;  /* 0x000000100d0d7220 */ /* 0x000fe20000400000 */
[----:B------:R-:W-:-:S03]  /*9c10*/  ISETP.GT.AND P3, PT, R0, RZ, P1 ;  /* 0x000000ff0000720c */ /* 0x000fc60000f64270 */
[----:B---3--:R-:W-:-:S05]  /*9c20*/  FFMA R13, R14, R2, R13 ;  /* 0x000000020e0d7223 */ /* 0x008fca000000000d */
[----:B------:R-:W-:-:S05]  /*9c30*/  F2FP.F16.F32.PACK_AB R13, RZ, R13 ;  /* 0x0000000dff0d723e */ /* 0x000fca00000000ff */
[----:B------:R3:W-:Y:S01]  /*9c40*/  @P2 STG.E.U16 desc[UR52][R4.64+0x10], R13 ;  /* 0x0000100d04002986 */ /* 0x0007e2000c101534 */
[----:B------:R-:W-:Y:S05]  /*9c50*/  @!P3 BRA `(.L_x_45) ;  /* 0x000000000004b947 */ /* 0x000fea0003800000 */
[----:B------:R4:W5:Y:S02]  /*9c60*/  LDG.E.LTC128B.U16 R12, desc[UR52][R10.64+0x12] ;  /* 0x000012340a0c7981 */ /* 0x000964000c1e1520 */
.L_x_45:
[----:B------:R-:W-:Y:S05]  /*9c70*/  BSYNC B1 ;  /* 0x0000000000017941 */ /* 0x000fea0003800000 */
.L_x_44:
[----:B------:R-:W2:Y:S01]  /*9c80*/  LDL.LU R14, [R1+0x14] ;  /* 0x00001400010e7983 */ /* 0x000ea20000300800 */
[----:B---3-5:R-:W-:Y:S01]  /*9c90*/  HADD2.F32 R13, -RZ, R12.H0_H0 ;  /* 0x2000000cff0d7230 */ /* 0x028fe20000004100 */
[----:B------:R-:W-:Y:S01]  /*9ca0*/  ISETP.GT.AND P0, PT, R0, 0x8, P0 ;  /* 0x000000080000780c */ /* 0x000fe20000704270 */
[----:B------:R-:W-:Y:S03]  /*9cb0*/  BSSY B1, `(.L_x_46) ;  /* 0x0000007000017945 */ /* 0x000fe60003800000 */
[----:B------:R-:W-:-:S04]  /*9cc0*/  FMUL R13, R13, R16 ;  /* 0x000000100d0d7220 */ /* 0x000fc80000400000 */
[----:B--2---:R-:W-:-:S05]  /*9cd0*/  FFMA R13, R14, R2, R13 ;  /* 0x000000020e0d7223 */ /* 0x004fca000000000d */
[----:B------:R-:W-:-:S05]  /*9ce0*/  F2FP.F16.F32.PACK_AB R13, RZ, R13 ;  /* 0x0000000dff0d723e */ /* 0x000fca00000000ff */
[----:B------:R2:W-:Y:S01]  /*9cf0*/  @P3 STG.E.U16 desc[UR52][R4.64+0x12], R13 ;  /* 0x0000120d04003986 */ /* 0x0005e2000c101534 */
[----:B------:R-:W-:Y:S05]  /*9d00*/  @!P0 BRA `(.L_x_47) ;  /* 0x0000000000048947 */ /* 0x000fea0003800000 */
[----:B------:R3:W5:Y:S02]  /*9d10*/  LDG.E.LTC128B.U16 R12, desc[UR52][R8.64+0x10] ;  /* 0x00001034080c7981 */ /* 0x000764000c1e1520 */
.L_x_47:
[----:B------:R-:W-:Y:S05]  /*9d20*/  BSYNC B1 ;  /* 0x0000000000017941 */ /* 0x000fea0003800000 */
.L_x_46:
[----:B------:R-:W4:Y:S01]  /*9d30*/  LDL.LU R14, [R1+0x18] ;  /* 0x00001800010e7983 */ /* 0x000f220000300800 */
[----:B--2--5:R-:W-:Y:S01]  /*9d40*/  HADD2.F32 R13, -RZ, R12.H0_H0 ;  /* 0x2000000cff0d7230 */ /* 0x024fe20000004100 */
[----:B------:R-:W-:Y:S01]  /*9d50*/  ISETP.GT.AND P1, PT, R0, 0x8, P1 ;  /* 0x000000080000780c */ /* 0x000fe20000f24270 */
[----:B------:R-:W-:Y:S03]  /*9d60*/  BSSY B1, `(.L_x_48) ;  /* 0x0000007000017945 */ /* 0x000fe60003800000 */
[----:B------:R-:W-:-:S04]  /*9d70*/  FMUL R13, R13, R16 ;  /* 0x000000100d0d7220 */ /* 0x000fc80000400000 */
[----:B----4-:R-:W-:-:S05]  /*9d80*/  FFMA R13, R14, R2, R13 ;  /* 0x000000020e0d7223 */ /* 0x010fca000000000d */
[----:B------:R-:W-:-:S05]  /*9d90*/  F2FP.F16.F32.PACK_AB R13, RZ, R13 ;  /* 0x0000000dff0d723e */ /* 0x000fca00000000ff */
[----:B------:R2:W-:Y:S01]  /*9da0*/  @P0 STG.E.U16 desc[UR52][R6.64+0x10], R13 ;  /* 0x0000100d06000986 */ /* 0x0005e2000c101534 */
[----:B------:R-:W-:Y:S05]  /*9db0*/  @!P1 BRA `(.L_x_49) ;  /* 0x0000000000049947 */ /* 0x000fea0003800000 */
[----:B------:R4:W5:Y:S02]  /*9dc0*/  LDG.E.LTC128B.U16 R12, desc[UR52][R8.64+0x12] ;  /* 0x00001234080c7981 */ /* 0x000964000c1e1520 */
.L_x_49:
[----:B------:R-:W-:Y:S05]  /*9dd0*/  BSYNC B1 ;  /* 0x0000000000017941 */ /* 0x000fea0003800000 */
.L_x_48:
[----:B------:R-:W3:Y:S01]  /*9de0*/  LDL.LU R14, [R1+0x1c] ;  /* 0x00001c00010e7983 */ /* 0x000ee20000300800 */
[----:B--2--5:R-:W-:Y:S01]  /*9df0*/  HADD2.F32 R13, -RZ, R12.H0_H0 ;  /* 0x2000000cff0d7230 */ /* 0x024fe20000004100 */
        /* <DEDUP_REMOVED lines=9> */
.L_x_51:
[----:B------:R-:W-:Y:S05]  /*9e90*/  BSYNC B1 ;  /* 0x0000000000017941 */ /* 0x000fea0003800000 */
.L_x_50:
[----:B------:R-:W4:Y:S01]  /*9ea0*/  LDL.LU R14, [R1+0x20] ;  /* 0x00002000010e7983 */ /* 0x000f220000300800 */
[----:B--2--5:R-:W-:Y:S01]  /*9eb0*/  HADD2.F32 R13, -RZ, R12.H0_H0 ;  /* 0x2000000cff0d7230 */ /* 0x024fe20000004100 */
[----:B------:R-:W-:Y:S01]  /*9ec0*/  ISETP.GT.AND P1, PT, R3, 0x11, PT ;  /* 0x000000110300780c */ /* 0x000fe20003f24270 */
[----:B------:R-:W-:Y:S03]  /*9ed0*/  BSSY B1, `(.L_x_52) ;  /* 0x0000008000017945 */ /* 0x000fe60003800000 */
[----:B------:R-:W-:Y:S01]  /*9ee0*/  FMUL R13, R13, R16 ;  /* 0x000000100d0d7220 */ /* 0x000fe20000400000 */
[----:B------:R-:W-:-:S03]  /*9ef0*/  ISETP.GT.AND P3, PT, R0, RZ, P1 ;  /* 0x000000ff0000720c */ /* 0x000fc60000f64270 */
[----:B----4-:R-:W-:-:S05]  /*9f00*/  FFMA R13, R14, R2, R13 ;  /* 0x000000020e0d7223 */ /* 0x010fca000000000d */
[----:B------:R-:W-:-:S05]  /*9f10*/  F2FP.F16.F32.PACK_AB R13, RZ, R13 ;  /* 0x0000000dff0d723e */ /* 0x000fca00000000ff */
[----:B------:R2:W-:Y:S01]  /*9f20*/  @P2 STG.E.U16 desc[UR52][R4.64+0x20], R13 ;  /* 0x0000200d04002986 */ /* 0x0005e2000c101534 */
[----:B------:R-:W-:Y:S05]  /*9f30*/  @!P3 BRA `(.L_x_53) ;  /* 0x000000000004b947 */ /* 0x000fea0003800000 */
[----:B------:R4:W5:Y:S02]  /*9f40*/  LDG.E.LTC128B.U16 R12, desc[UR52][R10.64+0x22] ;  /* 0x000022340a0c7981 */ /* 0x000964000c1e1520 */
.L_x_53:
[----:B------:R-:W-:Y:S05]  /*9f50*/  BSYNC B1 ;  /* 0x0000000000017941 */ /* 0x000fea0003800000 */
.L_x_52:
[----:B------:R-:W3:Y:S01]  /*9f60*/  LDL.LU R14, [R1+0x24] ;  /* 0x00002400010e7983 */ /* 0x000ee20000300800 */
[----:B--2--5:R-:W-:Y:S01]  /*9f70*/  HADD2.F32 R13, -RZ, R12.H0_H0 ;  /* 0x2000000cff0d7230 */ /* 0x024fe20000004100 */
[----:B------:R-:W-:Y:S01]  /*9f80*/  ISETP.GT.AND P0, PT, R0, 0x8, P0 ;  /* 0x000000080000780c */ /* 0x000fe20000704270 */
[----:B------:R-:W-:Y:S03]  /*9f90*/  BSSY B1, `(.L_x_54) ;  /* 0x0000007000017945 */ /* 0x000fe60003800000 */
[----:B------:R-:W-:-:S04]  /*9fa0*/  FMUL R13, R13, R16 ;  /* 0x000000100d0d7220 */ /* 0x000fc80000400000 */
[----:B---3--:R-:W-:-:S05]  /*9fb0*/  FFMA R13, R14, R2, R13 ;  /* 0x000000020e0d7223 */ /* 0x008fca000000000d */
[----:B------:R-:W-:-:S05]  /*9fc0*/  F2FP.F16.F32.PACK_AB R13, RZ, R13 ;  /* 0x0000000dff0d723e */ /* 0x000fca00000000ff */
[----:B------:R2:W-:Y:S01]  /*9fd0*/  @P3 STG.E.U16 desc[UR52][R4.64+0x22], R13 ;  /* 0x0000220d04003986 */ /* 0x0005e2000c101534 */
[----:B------:R-:W-:Y:S05]  /*9fe0*/  @!P0 BRA `(.L_x_55) ;  /* 0x0000000000048947 */ /* 0x000fea0003800000 */
[----:B------:R3:W5:Y:S02]  /*9ff0*/  LDG.E.LTC128B.U16 R12, desc[UR52][R8.64+0x20] ;  /* 0x00002034080c7981 */ /* 0x000764000c1e1520 */
.L_x_55:
[----:B------:R-:W-:Y:S05]  /*a000*/  BSYNC B1 ;  /* 0x0000000000017941 */ /* 0x000fea0003800000 */
.L_x_54:
        /* <DEDUP_REMOVED lines=10> */
.L_x_57:
[----:B------:R-:W-:Y:S05]  /*a0b0*/  BSYNC B1 ;  /* 0x0000000000017941 */ /* 0x000fea0003800000 */
.L_x_56:
        /* <DEDUP_REMOVED lines=11> */
.L_x_59:
[----:B------:R-:W-:Y:S05]  /*a170*/  BSYNC B1 ;  /* 0x0000000000017941 */ /* 0x000fea0003800000 */
.L_x_58:
        /* <DEDUP_REMOVED lines=11> */
.L_x_61:
[----:B------:R-:W-:Y:S05]  /*a230*/  BSYNC B1 ;  /* 0x0000000000017941 */ /* 0x000fea0003800000 */
.L_x_60:
        /* <DEDUP_REMOVED lines=10> */
.L_x_63:
[----:B------:R-:W-:Y:S05]  /*a2e0*/  BSYNC B1 ;  /* 0x0000000000017941 */ /* 0x000fea0003800000 */
.L_x_62:
        /* <DEDUP_REMOVED lines=10> */
.L_x_65:
[----:B------:R-:W-:Y:S05]  /*a390*/  BSYNC B1 ;  /* 0x0000000000017941 */ /* 0x000fea0003800000 */
.L_x_64:
        /* <DEDUP_REMOVED lines=11> */
.L_x_67:
[----:B------:R-:W-:Y:S05]  /*a450*/  BSYNC B1 ;  /* 0x0000000000017941 */ /* 0x000fea0003800000 */
.L_x_66:
        /* <DEDUP_REMOVED lines=11> */
.L_x_69:
[----:B------:R-:W-:Y:S05]  /*a510*/  BSYNC B1 ;  /* 0x0000000000017941 */ /* 0x000fea0003800000 */
.L_x_68:
        /* <DEDUP_REMOVED lines=10> */
.L_x_71:
[----:B------:R-:W-:Y:S05]  /*a5c0*/  BSYNC B1 ;  /* 0x0000000000017941 */ /* 0x000fea0003800000 */
.L_x_70:
        /* <DEDUP_REMOVED lines=10> */
.L_x_73:
[----:B------:R-:W-:Y:S05]  /*a670*/  BSYNC B1 ;  /* 0x0000000000017941 */ /* 0x000fea0003800000 */
.L_x_72:
        /* <DEDUP_REMOVED lines=11> */
.L_x_75:
[----:B------:R-:W-:Y:S05]  /*a730*/  BSYNC B1 ;  /* 0x0000000000017941 */ /* 0x000fea0003800000 */
.L_x_74:
        /* <DEDUP_REMOVED lines=11> */
.L_x_77:
[----:B------:R-:W-:Y:S05]  /*a7f0*/  BSYNC B1 ;  /* 0x0000000000017941 */ /* 0x000fea0003800000 */
.L_x_76:
        /* <DEDUP_REMOVED lines=10> */
.L_x_79:
[----:B------:R-:W-:Y:S05]  /*a8a0*/  BSYNC B1 ;  /* 0x0000000000017941 */ /* 0x000fea0003800000 */
.L_x_78:
        /* <DEDUP_REMOVED lines=10> */
.L_x_81:
[----:B------:R-:W-:Y:S05]  /*a950*/  BSYNC B1 ;  /* 0x0000000000017941 */ /* 0x000fea0003800000 */
.L_x_80:
        /* <DEDUP_REMOVED lines=11> */
.L_x_83:
[----:B------:R-:W-:Y:S05]  /*aa10*/  BSYNC B1 ;  /* 0x0000000000017941 */ /* 0x000fea0003800000 */
.L_x_82:
        /* <DEDUP_REMOVED lines=11> */
.L_x_85:
[----:B------:R-:W-:Y:S05]  /*aad0*/  BSYNC B1 ;  /* 0x0000000000017941 */ /* 0x000fea0003800000 */
.L_x_84:
        /* <DEDUP_REMOVED lines=10> */
.L_x_87:
[----:B------:R-:W-:Y:S05]  /*ab80*/  BSYNC B1 ;  /* 0x0000000000017941 */ /* 0x000fea0003800000 */
.L_x_86:
        /* <DEDUP_REMOVED lines=10> */
.L_x_89:
[----:B------:R-:W-:Y:S05]  /*ac30*/  BSYNC B1 ;  /* 0x0000000000017941 */ /* 0x000fea0003800000 */
.L_x_88:
        /* <DEDUP_REMOVED lines=11> */
.L_x_91:
[----:B------:R-:W-:Y:S05]  /*acf0*/  BSYNC B1 ;  /* 0x0000000000017941 */ /* 0x000fea0003800000 */
.L_x_90:
        /* <DEDUP_REMOVED lines=11> */
.L_x_93:
[----:B------:R-:W-:Y:S05]  /*adb0*/  BSYNC B1 ;  /* 0x0000000000017941 */ /* 0x000fea0003800000 */
.L_x_92:
        /* <DEDUP_REMOVED lines=10> */
.L_x_95:
[----:B------:R-:W-:Y:S05]  /*ae60*/  BSYNC B1 ;  /* 0x0000000000017941 */ /* 0x000fea0003800000 */
.L_x_94:
        /* <DEDUP_REMOVED lines=10> */
.L_x_97:
[----:B------:R-:W-:Y:S05]  /*af10*/  BSYNC B1 ;  /* 0x0000000000017941 */ /* 0x000fea0003800000 */
.L_x_96:
        /* <DEDUP_REMOVED lines=11> */
.L_x_99:
[----:B------:R-:W-:Y:S05]  /*afd0*/  BSYNC B1 ;  /* 0x0000000000017941 */ /* 0x000fea0003800000 */
.L_x_98:
        /* <DEDUP_REMOVED lines=11> */
.L_x_101:
[----:B------:R-:W-:Y:S05]  /*b090*/  BSYNC B1 ;  /* 0x0000000000017941 */ /* 0x000fea0003800000 */
.L_x_100:
        /* <DEDUP_REMOVED lines=10> */
.L_x_103:
[----:B------:R-:W-:Y:S05]  /*b140*/  BSYNC B1 ;  /* 0x0000000000017941 */ /* 0x000fea0003800000 */
.L_x_102:
        /* <DEDUP_REMOVED lines=10> */
.L_x_105:
[----:B------:R-:W-:Y:S05]  /*b1f0*/  BSYNC B1 ;  /* 0x0000000000017941 */ /* 0x000fea0003800000 */
.L_x_104:
        /* <DEDUP_REMOVED lines=11> */
.L_x_107:
[----:B------:R-:W-:Y:S05]  /*b2b0*/  BSYNC B1 ;  /* 0x0000000000017941 */ /* 0x000fea0003800000 */
.L_x_106:
        /* <DEDUP_REMOVED lines=11> */
.L_x_109:
[----:B------:R-:W-:Y:S05]  /*b370*/  BSYNC B1 ;  /* 0x0000000000017941 */ /* 0x000fea0003800000 */
.L_x_108:
        /* <DEDUP_REMOVED lines=10> */
.L_x_111:
[----:B------:R-:W-:Y:S05]  /*b420*/  BSYNC B1 ;  /* 0x0000000000017941 */ /* 0x000fea0003800000 */
.L_x_110:
        /* <DEDUP_REMOVED lines=10> */
.L_x_113:
[----:B------:R-:W-:Y:S05]  /*b4d0*/  BSYNC B1 ;  /* 0x0000000000017941 */ /* 0x000fea0003800000 */
.L_x_112:
        /* <DEDUP_REMOVED lines=11> */
.L_x_115:
[----:B------:R-:W-:Y:S05]  /*b590*/  BSYNC B1 ;  /* 0x0000000000017941 */ /* 0x000fea0003800000 */
.L_x_114:
        /* <DEDUP_REMOVED lines=11> */
.L_x_117:
[----:B------:R-:W-:Y:S05]  /*b650*/  BSYNC B1 ;  /* 0x0000000000017941 */ /* 0x000fea0003800000 */
.L_x_116:
        /* <DEDUP_REMOVED lines=10> */
.L_x_119:
[----:B------:R-:W-:Y:S05]  /*b700*/  BSYNC B1 ;  /* 0x0000000000017941 */ /* 0x000fea0003800000 */
.L_x_118:
        /* <DEDUP_REMOVED lines=10> */
.L_x_121:
[----:B------:R-:W-:Y:S05]  /*b7b0*/  BSYNC B1 ;  /* 0x0000000000017941 */ /* 0x000fea0003800000 */
.L_x_120:
        /* <DEDUP_REMOVED lines=11> */
.L_x_123:
[----:B------:R-:W-:Y:S05]  /*b870*/  BSYNC B1 ;  /* 0x0000000000017941 */ /* 0x000fea0003800000 */
.L_x_122:
        /* <DEDUP_REMOVED lines=11> */
.L_x_125:
[----:B------:R-:W-:Y:S05]  /*b930*/  BSYNC B1 ;  /* 0x0000000000017941 */ /* 0x000fea0003800000 */
.L_x_124:
        /* <DEDUP_REMOVED lines=10> */
.L_x_127:
[----:B------:R-:W-:Y:S05]  /*b9e0*/  BSYNC B1 ;  /* 0x0000000000017941 */ /* 0x000fea0003800000 */
.L_x_126:
        /* <DEDUP_REMOVED lines=10> */
.L_x_129:
[----:B------:R-:W-:Y:S05]  /*ba90*/  BSYNC B1 ;  /* 0x0000000000017941 */ /* 0x000fea0003800000 */
.L_x_128:
        /* <DEDUP_REMOVED lines=11> */
.L_x_131:
[----:B------:R-:W-:Y:S05]  /*bb50*/  BSYNC B1 ;  /* 0x0000000000017941 */ /* 0x000fea0003800000 */
.L_x_130:
        /* <DEDUP_REMOVED lines=11> */
.L_x_133:
[----:B------:R-:W-:Y:S05]  /*bc10*/  BSYNC B1 ;  /* 0x0000000000017941 */ /* 0x000fea0003800000 */
.L_x_132:
        /* <DEDUP_REMOVED lines=10> */
.L_x_135:
[----:B------:R-:W-:Y:S05]  /*bcc0*/  BSYNC B1 ;  /* 0x0000000000017941 */ /* 0x000fea0003800000 */
.L_x_134:
        /* <DEDUP_REMOVED lines=10> */
.L_x_137:
[----:B------:R-:W-:Y:S05]  /*bd70*/  BSYNC B1 ;  /* 0x0000000000017941 */ /* 0x000fea0003800000 */
.L_x_136:
        /* <DEDUP_REMOVED lines=11> */
.L_x_139:
[----:B------:R-:W-:Y:S05]  /*be30*/  BSYNC B1 ;  /* 0x0000000000017941 */ /* 0x000fea0003800000 */
.L_x_138:
        /* <DEDUP_REMOVED lines=11> */
.L_x_141:
[----:B------:R-:W-:Y:S05]  /*bef0*/  BSYNC B1 ;  /* 0x0000000000017941 */ /* 0x000fea0003800000 */
.L_x_140:
        /* <DEDUP_REMOVED lines=10> */
.L_x_143:
[----:B------:R-:W-:Y:S05]  /*bfa0*/  BSYNC B1 ;  /* 0x0000000000017941 */ /* 0x000fea0003800000 */
.L_x_142:
        /* <DEDUP_REMOVED lines=10> */
.L_x_145:
[----:B------:R-:W-:Y:S05]  /*c050*/  BSYNC B1 ;  /* 0x0000000000017941 */ /* 0x000fea0003800000 */
.L_x_144:
        /* <DEDUP_REMOVED lines=11> */
.L_x_147:
[----:B------:R-:W-:Y:S05]  /*c110*/  BSYNC B1 ;  /* 0x0000000000017941 */ /* 0x000fea0003800000 */
.L_x_146:
        /* <DEDUP_REMOVED lines=11> */
.L_x_149:
[----:B------:R-:W-:Y:S05]  /*c1d0*/  BSYNC B1 ;  /* 0x0000000000017941 */ /* 0x000fea0003800000 */
.L_x_148:
        /* <DEDUP_REMOVED lines=10> */
.L_x_151:
[----:B------:R-:W-:Y:S05]  /*c280*/  BSYNC B1 ;  /* 0x0000000000017941 */ /* 0x000fea0003800000 */
.L_x_150:
        /* <DEDUP_REMOVED lines=10> */
.L_x_153:
[----:B------:R-:W-:Y:S05]  /*c330*/  BSYNC B1 ;  /* 0x0000000000017941 */ /* 0x000fea0003800000 */
.L_x_152:
        /* <DEDUP_REMOVED lines=11> */
.L_x_155:
[----:B------:R-:W-:Y:S05]  /*c3f0*/  BSYNC B1 ;  /* 0x0000000000017941 */ /* 0x000fea0003800000 */
.L_x_154:
        /* <DEDUP_REMOVED lines=11> */
.L_x_157:
[----:B------:R-:W-:Y:S05]  /*c4b0*/  BSYNC B1 ;  /* 0x0000000000017941 */ /* 0x000fea0003800000 */
.L_x_156:
        /* <DEDUP_REMOVED lines=10> */
.L_x_159:
[----:B------:R-:W-:Y:S05]  /*c560*/  BSYNC B1 ;  /* 0x0000000000017941 */ /* 0x000fea0003800000 */
.L_x_158:
        /* <DEDUP_REMOVED lines=10> */
.L_x_161:
[----:B------:R-:W-:Y:S05]  /*c610*/  BSYNC B1 ;  /* 0x0000000000017941 */ /* 0x000fea0003800000 */
.L_x_160:
        /* <DEDUP_REMOVED lines=11> */
.L_x_163:
[----:B------:R-:W-:Y:S05]  /*c6d0*/  BSYNC B1 ;  /* 0x0000000000017941 */ /* 0x000fea0003800000 */
.L_x_162:
        /* <DEDUP_REMOVED lines=11> */
.L_x_165:
[----:B------:R-:W-:Y:S05]  /*c790*/  BSYNC B1 ;  /* 0x0000000000017941 */ /* 0x000fea0003800000 */
.L_x_164:
        /* <DEDUP_REMOVED lines=10> */
.L_x_167:
[----:B------:R-:W-:Y:S05]  /*c840*/  BSYNC B1 ;  /* 0x0000000000017941 */ /* 0x000fea0003800000 */
.L_x_166:
        /* <DEDUP_REMOVED lines=10> */
.L_x_169:
[----:B------:R-:W-:Y:S05]  /*c8f0*/  BSYNC B1 ;  /* 0x0000000000017941 */ /* 0x000fea0003800000 */
.L_x_168:
        /* <DEDUP_REMOVED lines=11> */
.L_x_171:
[----:B------:R-:W-:Y:S05]  /*c9b0*/  BSYNC B1 ;  /* 0x0000000000017941 */ /* 0x000fea0003800000 */
.L_x_170:
        /* <DEDUP_REMOVED lines=11> */
.L_x_173:
[----:B------:R-:W-:Y:S05]  /*ca70*/  BSYNC B1 ;  /* 0x0000000000017941 */ /* 0x000fea0003800000 */
.L_x_172:
        /* <DEDUP_REMOVED lines=10> */
.L_x_175:
[----:B------:R-:W-:Y:S05]  /*cb20*/  BSYNC B1 ;  /* 0x0000000000017941 */ /* 0x000fea0003800000 */
.L_x_174:
        /* <DEDUP_REMOVED lines=10> */
.L_x_177:
[----:B------:R-:W-:Y:S05]  /*cbd0*/  BSYNC B1 ;  /* 0x0000000000017941 */ /* 0x000fea0003800000 */
.L_x_176:
        /* <DEDUP_REMOVED lines=11> */
.L_x_179:
[----:B------:R-:W-:Y:S05]  /*cc90*/  BSYNC B1 ;  /* 0x0000000000017941 */ /* 0x000fea0003800000 */
.L_x_178:
        /* <DEDUP_REMOVED lines=11> */
.L_x_181:
[----:B------:R-:W-:Y:S05]  /*cd50*/  BSYNC B1 ;  /* 0x0000000000017941 */ /* 0x000fea0003800000 */
.L_x_180:
        /* <DEDUP_REMOVED lines=10> */
.L_x_183:
[----:B------:R-:W-:Y:S05]  /*ce00*/  BSYNC B1 ;  /* 0x0000000000017941 */ /* 0x000fea0003800000 */
.L_x_182:
        /* <DEDUP_REMOVED lines=10> */
.L_x_185:
[----:B------:R-:W-:Y:S05]  /*ceb0*/  BSYNC B1 ;  /* 0x0000000000017941 */ /* 0x000fea0003800000 */
.L_x_184:
        /* <DEDUP_REMOVED lines=11> */
.L_x_187:
[----:B------:R-:W-:Y:S05]  /*cf70*/  BSYNC B1 ;  /* 0x0000000000017941 */ /* 0x000fea0003800000 */
.L_x_186:
        /* <DEDUP_REMOVED lines=11> */
.L_x_189:
[----:B------:R-:W-:Y:S05]  /*d030*/  BSYNC B1 ;  /* 0x0000000000017941 */ /* 0x000fea0003800000 */
.L_x_188:
        /* <DEDUP_REMOVED lines=10> */
.L_x_191:
[----:B------:R-:W-:Y:S05]  /*d0e0*/  BSYNC B1 ;  /* 0x0000000000017941 */ /* 0x000fea0003800000 */
.L_x_190:
        /* <DEDUP_REMOVED lines=10> */
.L_x_193:
[----:B------:R-:W-:Y:S05]  /*d190*/  BSYNC B1 ;  /* 0x0000000000017941 */ /* 0x000fea0003800000 */
.L_x_192:
        /* <DEDUP_REMOVED lines=11> */
.L_x_195:
[----:B------:R-:W-:Y:S05]  /*d250*/  BSYNC B1 ;  /* 0x0000000000017941 */ /* 0x000fea0003800000 */
.L_x_194:
        /* <DEDUP_REMOVED lines=11> */
.L_x_197:
[----:B------:R-:W-:Y:S05]  /*d310*/  BSYNC B1 ;  /* 0x0000000000017941 */ /* 0x000fea0003800000 */
.L_x_196:
        /* <DEDUP_REMOVED lines=10> */
.L_x_199:
[----:B------:R-:W-:Y:S05]  /*d3c0*/  BSYNC B1 ;  /* 0x0000000000017941 */ /* 0x000fea0003800000 */
.L_x_198:
        /* <DEDUP_REMOVED lines=10> */
.L_x_201:
[----:B------:R-:W-:Y:S05]  /*d470*/  BSYNC B1 ;  /* 0x0000000000017941 */ /* 0x000fea0003800000 */
.L_x_200:
        /* <DEDUP_REMOVED lines=11> */
.L_x_203:
[----:B------:R-:W-:Y:S05]  /*d530*/  BSYNC B1 ;  /* 0x0000000000017941 */ /* 0x000fea0003800000 */
.L_x_202:
        /* <DEDUP_REMOVED lines=11> */
.L_x_205:
[----:B------:R-:W-:Y:S05]  /*d5f0*/  BSYNC B1 ;  /* 0x0000000000017941 */ /* 0x000fea0003800000 */
.L_x_204:
        /* <DEDUP_REMOVED lines=10> */
.L_x_207:
[----:B------:R-:W-:Y:S05]  /*d6a0*/  BSYNC B1 ;  /* 0x0000000000017941 */ /* 0x000fea0003800000 */
.L_x_206:
        /* <DEDUP_REMOVED lines=10> */
.L_x_209:
[----:B------:R-:W-:Y:S05]  /*d750*/  BSYNC B1 ;  /* 0x0000000000017941 */ /* 0x000fea0003800000 */
.L_x_208:
        /* <DEDUP_REMOVED lines=11> */
.L_x_211:
[----:B------:R-:W-:Y:S05]  /*d810*/  BSYNC B1 ;  /* 0x0000000000017941 */ /* 0x000fea0003800000 */
.L_x_210:
        /* <DEDUP_REMOVED lines=11> */
.L_x_213:
[----:B------:R-:W-:Y:S05]  /*d8d0*/  BSYNC B1 ;  /* 0x0000000000017941 */ /* 0x000fea0003800000 */
.L_x_212:
        /* <DEDUP_REMOVED lines=10> */
.L_x_215:
[----:B------:R-:W-:Y:S05]  /*d980*/  BSYNC B1 ;  /* 0x0000000000017941 */ /* 0x000fea0003800000 */
.L_x_214:
        /* <DEDUP_REMOVED lines=10> */
.L_x_217:
[----:B------:R-:W-:Y:S05]  /*da30*/  BSYNC B1 ;  /* 0x0000000000017941 */ /* 0x000fea0003800000 */
.L_x_216:
        /* <DEDUP_REMOVED lines=11> */
.L_x_219:
[----:B------:R-:W-:Y:S05]  /*daf0*/  BSYNC B1 ;  /* 0x0000000000017941 */ /* 0x000fea0003800000 */
.L_x_218:
        /* <DEDUP_REMOVED lines=11> */
.L_x_221:
[----:B------:R-:W-:Y:S05]  /*dbb0*/  BSYNC B1 ;  /* 0x0000000000017941 */ /* 0x000fea0003800000 */
.L_x_220:
        /* <DEDUP_REMOVED lines=10> */
.L_x_223:
[----:B------:R-:W-:Y:S05]  /*dc60*/  BSYNC B1 ;  /* 0x0000000000017941 */ /* 0x000fea0003800000 */
.L_x_222:
        /* <DEDUP_REMOVED lines=10> */
.L_x_225:
[----:B------:R-:W-:Y:S05]  /*dd10*/  BSYNC B1 ;  /* 0x0000000000017941 */ /* 0x000fea0003800000 */
.L_x_224:
        /* <DEDUP_REMOVED lines=11> */
.L_x_227:
[----:B------:R-:W-:Y:S05]  /*ddd0*/  BSYNC B1 ;  /* 0x0000000000017941 */ /* 0x000fea0003800000 */
.L_x_226:
        /* <DEDUP_REMOVED lines=11> */
.L_x_229:
[----:B------:R-:W-:Y:S05]  /*de90*/  BSYNC B1 ;  /* 0x0000000000017941 */ /* 0x000fea0003800000 */
.L_x_228:
        /* <DEDUP_REMOVED lines=10> */
.L_x_231:
[----:B------:R-:W-:Y:S05]  /*df40*/  BSYNC B1 ;  /* 0x0000000000017941 */ /* 0x000fea0003800000 */
.L_x_230:
        /* <DEDUP_REMOVED lines=10> */
.L_x_233:
[----:B------:R-:W-:Y:S05]  /*dff0*/  BSYNC B1 ;  /* 0x0000000000017941 */ /* 0x000fea0003800000 */
.L_x_232:
        /* <DEDUP_REMOVED lines=11> */
.L_x_235:
[----:B------:R-:W-:Y:S05]  /*e0b0*/  BSYNC B1 ;  /* 0x0000000000017941 */ /* 0x000fea0003800000 */
.L_x_234:
        /* <DEDUP_REMOVED lines=11> */
.L_x_237:
[----:B------:R-:W-:Y:S05]  /*e170*/  BSYNC B1 ;  /* 0x0000000000017941 */ /* 0x000fea0003800000 */
.L_x_236:
        /* <DEDUP_REMOVED lines=10> */
.L_x_239:
[----:B------:R-:W-:Y:S05]  /*e220*/  BSYNC B1 ;  /* 0x0000000000017941 */ /* 0x000fea0003800000 */
.L_x_238:
        /* <DEDUP_REMOVED lines=10> */
.L_x_241:
[----:B------:R-:W-:Y:S05]  /*e2d0*/  BSYNC B1 ;  /* 0x0000000000017941 */ /* 0x000fea0003800000 */
.L_x_240:
        /* <DEDUP_REMOVED lines=11> */
.L_x_243:
[----:B------:R-:W-:Y:S05]  /*e390*/  BSYNC B1 ;  /* 0x0000000000017941 */ /* 0x000fea0003800000 */
.L_x_242:
        /* <DEDUP_REMOVED lines=11> */
.L_x_245:
[----:B------:R-:W-:Y:S05]  /*e450*/  BSYNC B1 ;  /* 0x0000000000017941 */ /* 0x000fea0003800000 */
.L_x_244:
        /* <DEDUP_REMOVED lines=10> */
.L_x_247:
[----:B------:R-:W-:Y:S05]  /*e500*/  BSYNC B1 ;  /* 0x0000000000017941 */ /* 0x000fea0003800000 */
.L_x_246:
        /* <DEDUP_REMOVED lines=10> */
.L_x_249:
[----:B------:R-:W-:Y:S05]  /*e5b0*/  BSYNC B1 ;  /* 0x0000000000017941 */ /* 0x000fea0003800000 */
.L_x_248:
        /* <DEDUP_REMOVED lines=11> */
.L_x_251:
[----:B------:R-:W-:Y:S05]  /*e670*/  BSYNC B1 ;  /* 0x0000000000017941 */ /* 0x000fea0003800000 */
.L_x_250:
        /* <DEDUP_REMOVED lines=11> */
.L_x_253:
[----:B------:R-:W-:Y:S05]  /*e730*/  BSYNC B1 ;  /* 0x0000000000017941 */ /* 0x000fea0003800000 */
.L_x_252:
        /* <DEDUP_REMOVED lines=10> */
.L_x_255:
[----:B------:R-:W-:Y:S05]  /*e7e0*/  BSYNC B1 ;  /* 0x0000000000017941 */ /* 0x000fea0003800000 */
.L_x_254:
        /* <DEDUP_REMOVED lines=10> */
.L_x_257:
[----:B------:R-:W-:Y:S05]  /*e890*/  BSYNC B1 ;  /* 0x0000000000017941 */ /* 0x000fea0003800000 */
.L_x_256:
        /* <DEDUP_REMOVED lines=11> */
.L_x_259:
[----:B------:R-:W-:Y:S05]  /*e950*/  BSYNC B1 ;  /* 0x0000000000017941 */ /* 0x000fea0003800000 */
.L_x_258:
        /* <DEDUP_REMOVED lines=11> */
.L_x_261:
[----:B------:R-:W-:Y:S05]  /*ea10*/  BSYNC B1 ;  /* 0x0000000000017941 */ /* 0x000fea0003800000 */
.L_x_260:
        /* <DEDUP_REMOVED lines=10> */
.L_x_263:
[----:B------:R-:W-:Y:S05]  /*eac0*/  BSYNC B1 ;  /* 0x0000000000017941 */ /* 0x000fea0003800000 */
.L_x_262:
        /* <DEDUP_REMOVED lines=10> */
.L_x_265:
[----:B------:R-:W-:Y:S05]  /*eb70*/  BSYNC B1 ;  /* 0x0000000000017941 */ /* 0x000fea0003800000 */
.L_x_264:
        /* <DEDUP_REMOVED lines=11> */
.L_x_267:
[----:B------:R-:W-:Y:S05]  /*ec30*/  BSYNC B1 ;  /* 0x0000000000017941 */ /* 0x000fea0003800000 */
.L_x_266:
        /* <DEDUP_REMOVED lines=11> */
.L_x_269:
[----:B------:R-:W-:Y:S05]  /*ecf0*/  BSYNC B1 ;  /* 0x0000000000017941 */ /* 0x000fea0003800000 */
.L_x_268:
        /* <DEDUP_REMOVED lines=10> */
.L_x_271:
[----:B------:R-:W-:Y:S05]  /*eda0*/  BSYNC B1 ;  /* 0x0000000000017941 */ /* 0x000fea0003800000 */
.L_x_270:
        /* <DEDUP_REMOVED lines=10> */
.L_x_273:
[----:B------:R-:W-:Y:S05]  /*ee50*/  BSYNC B1 ;  /* 0x0000000000017941 */ /* 0x000fea0003800000 */
.L_x_272:
        /* <DEDUP_REMOVED lines=11> */
.L_x_275:
[----:B------:R-:W-:Y:S05]  /*ef10*/  BSYNC B1 ;  /* 0x0000000000017941 */ /* 0x000fea0003800000 */
.L_x_274:
        /* <DEDUP_REMOVED lines=11> */
.L_x_277:
[----:B------:R-:W-:Y:S05]  /*efd0*/  BSYNC B1 ;  /* 0x0000000000017941 */ /* 0x000fea0003800000 */
.L_x_276:
        /* <DEDUP_REMOVED lines=10> */
.L_x_279:
[----:B------:R-:W-:Y:S05]  /*f080*/  BSYNC B1 ;  /* 0x0000000000017941 */ /* 0x000fea0003800000 */
.L_x_278:
        /* <DEDUP_REMOVED lines=10> */
.L_x_281:
[----:B------:R-:W-:Y:S05]  /*f130*/  BSYNC B1 ;  /* 0x0000000000017941 */ /* 0x000fea0003800000 */
.L_x_280:
        /* <DEDUP_REMOVED lines=11> */
.L_x_283:
[----:B------:R-:W-:Y:S05]  /*f1f0*/  BSYNC B1 ;  /* 0x0000000000017941 */ /* 0x000fea0003800000 */
.L_x_282:
        /* <DEDUP_REMOVED lines=11> */
.L_x_285:
[----:B------:R-:W-:Y:S05]  /*f2b0*/  BSYNC B1 ;  /* 0x0000000000017941 */ /* 0x000fea0003800000 */
.L_x_284:
        /* <DEDUP_REMOVED lines=10> */
.L_x_287:
[----:B------:R-:W-:Y:S05]  /*f360*/  BSYNC B1 ;  /* 0x0000000000017941 */ /* 0x000fea0003800000 */
.L_x_286:
        /* <DEDUP_REMOVED lines=10> */
.L_x_289:
[----:B------:R-:W-:Y:S05]  /*f410*/  BSYNC B1 ;  /* 0x0000000000017941 */ /* 0x000fea0003800000 */
.L_x_288:
        /* <DEDUP_REMOVED lines=11> */
.L_x_291:
[----:B------:R-:W-:Y:S05]  /*f4d0*/  BSYNC B1 ;  /* 0x0000000000017941 */ /* 0x000fea0003800000 */
.L_x_290:
[----:B--2--5:R-:W-:Y:S01]  /*f4e0*/  HADD2.F32 R13, -RZ, R12.H0_H0 ;  /* 0x2000000cff0d7230 */ /* 0x024fe20000004100 */
[----:B------:R-:W-:Y:S01]  /*f4f0*/  ISETP.GT.AND P1, PT, R3, 0x101, PT ;  /* 0x000001010300780c */ /* 0x000fe20003f24270 */
[----:B------:R-:W-:Y:S03]  /*f500*/  BSSY B1, `(.L_x_292) ;  /* 0x0000008000017945 */ /* 0x000fe60003800000 */
[----:B------:R-:W-:Y:S01]  /*f510*/  FMUL R13, R13, R16 ;  /* 0x000000100d0d7220 */ /* 0x000fe20000400000 */
[----:B------:R-:W-:-:S03]  /*f520*/  ISETP.GT.AND P3, PT, R0, RZ, P1 ;  /* 0x000000ff0000720c */ /* 0x000fc60000f64270 */
[----:B------:R-:W-:-:S05]  /*f530*/  FFMA R13, R24, R2, R13 ;  /* 0x00000002180d7223 */ /* 0x000fca000000000d */
[----:B------:R-:W-:-:S05]  /*f540*/  F2FP.F16.F32.PACK_AB R13, RZ, R13 ;  /* 0x0000000dff0d723e */ /* 0x000fca00000000ff */
[----:B------:R2:W-:Y:S01]  /*f550*/  @P2 STG.E.U16 desc[UR52][R4.64+0x200], R13 ;  /* 0x0002000d04002986 */ /* 0x0005e2000c101534 */
[----:B------:R-:W-:Y:S05]  /*f560*/  @!P3 BRA `(.L_x_293) ;  /* 0x000000000004b947 */ /* 0x000fea0003800000 */
[----:B------:R0:W5:Y:S02]  /*f570*/  LDG.E.LTC128B.U16 R12, desc[UR52][R10.64+0x202] ;  /* 0x000202340a0c7981 */ /* 0x000164000c1e1520 */
.L_x_293:
[----:B------:R-:W-:Y:S05]  /*f580*/  BSYNC B1 ;  /* 0x0000000000017941 */ /* 0x000fea0003800000 */
.L_x_292:
[----:B--2--5:R-:W-:Y:S01]  /*f590*/  HADD2.F32 R13, -RZ, R12.H0_H0 ;  /* 0x2000000cff0d7230 */ /* 0x024fe20000004100 */
[----:B------:R-:W-:Y:S01]  /*f5a0*/  ISETP.GT.AND P0, PT, R0, 0x8, P0 ;  /* 0x000000080000780c */ /* 0x000fe20000704270 */
[----:B------:R-:W-:Y:S03]  /*f5b0*/  BSSY B1, `(.L_x_294) ;  /* 0x0000007000017945 */ /* 0x000fe60003800000 */
[----:B------:R-:W-:-:S04]  /*f5c0*/  FMUL R14, R13, R16 ;  /* 0x000000100d0e7220 */ /* 0x000fc80000400000 */
[----:B------:R-:W-:-:S05]  /*f5d0*/  FFMA R14, R25, R2, R14 ;  /* 0x00000002190e7223 */ /* 0x000fca000000000e */
[----:B------:R-:W-:-:S05]  /*f5e0*/  F2FP.F16.F32.PACK_AB R14, RZ, R14 ;  /* 0x0000000eff0e723e */ /* 0x000fca00000000ff */
[----:B------:R2:W-:Y:S01]  /*f5f0*/  @P3 STG.E.U16 desc[UR52][R4.64+0x202], R14 ;  /* 0x0002020e04003986 */ /* 0x0005e2000c101534 */
[----:B------:R-:W-:Y:S05]  /*f600*/  @!P0 BRA `(.L_x_295) ;  /* 0x0000000000048947 */ /* 0x000fea0003800000 */
[----:B------:R0:W5:Y:S02]  /*f610*/  LDG.E.LTC128B.U16 R12, desc[UR52][R8.64+0x200] ;  /* 0x00020034080c7981 */ /* 0x000164000c1e1520 */
.L_x_295:
[----:B------:R-:W-:Y:S05]  /*f620*/  BSYNC B1 ;  /* 0x0000000000017941 */ /* 0x000fea0003800000 */
.L_x_294:
[----:B-----5:R-:W-:Y:S01]  /*f630*/  HADD2.F32 R13, -RZ, R12.H0_H0 ;  /* 0x2000000cff0d7230 */ /* 0x020fe20000004100 */
        /* <DEDUP_REMOVED lines=8> */
.L_x_297:
[----:B------:R-:W-:Y:S05]  /*f6c0*/  BSYNC B1 ;  /* 0x0000000000017941 */ /* 0x000fea0003800000 */
.L_x_296:
[----:B0----5:R-:W-:Y:S01]  /*f6d0*/  HADD2.F32 R13, -RZ, R12.H0_H0 ;  /* 0x2000000cff0d7230 */ /* 0x021fe20000004100 */
[----:B------:R-:W-:Y:S01]  /*f6e0*/  ISETP.GT.AND P0, PT, R3, 0x108, PT ;  /* 0x000001080300780c */ /* 0x000fe20003f04270 */
[----:B------:R-:W-:Y:S03]  /*f6f0*/  BSSY B1, `(.L_x_298) ;  /* 0x0000008000017945 */ /* 0x000fe60003800000 */
[----:B--2---:R-:W-:Y:S01]  /*f700*/  FMUL R14, R13, R16 ;  /* 0x000000100d0e7220 */ /* 0x004fe20000400000 */
[----:B------:R-:W-:-:S03]  /*f710*/  ISETP.GT.AND P2, PT, R0, RZ, P0 ;  /* 0x000000ff0000720c */ /* 0x000fc60000744270 */
[----:B------:R-:W-:-:S05]  /*f720*/  FFMA R14, R27, R2, R14 ;  /* 0x000000021b0e7223 */ /* 0x000fca000000000e */
[----:B------:R-:W-:-:S05]  /*f730*/  F2FP.F16.F32.PACK_AB R14, RZ, R14 ;  /* 0x0000000eff0e723e */ /* 0x000fca00000000ff */
[----:B------:R0:W-:Y:S01]  /*f740*/  @P1 STG.E.U16 desc[UR52][R6.64+0x202], R14 ;  /* 0x0002020e06001986 */ /* 0x0001e2000c101534 */
[----:B------:R-:W-:Y:S05]  /*f750*/  @!P2 BRA `(.L_x_299) ;  /* 0x000000000004a947 */ /* 0x000fea0003800000 */
[----:B------:R2:W5:Y:S02]  /*f760*/  LDG.E.LTC128B.U16 R12, desc[UR52][R10.64+0x210] ;  /* 0x000210340a0c7981 */ /* 0x000564000c1e1520 */
.L_x_299:
[----:B------:R-:W-:Y:S05]  /*f770*/  BSYNC B1 ;  /* 0x0000000000017941 */ /* 0x000fea0003800000 */
.L_x_298:
[----:B-----5:R-:W-:Y:S01]  /*f780*/  HADD2.F32 R13, -RZ, R12.H0_H0 ;  /* 0x2000000cff0d7230 */ /* 0x020fe20000004100 */
        /* <DEDUP_REMOVED lines=9> */
.L_x_301:
[----:B------:R-:W-:Y:S05]  /*f820*/  BSYNC B1 ;  /* 0x0000000000017941 */ /* 0x000fea0003800000 */
.L_x_300:
[----:B0----5:R-:W-:Y:S01]  /*f830*/  HADD2.F32 R13, -RZ, R12.H0_H0 ;  /* 0x2000000cff0d7230 */ /* 0x021fe20000004100 */
        /* <DEDUP_REMOVED lines=8> */
.L_x_303:
[----:B------:R-:W-:Y:S05]  /*f8c0*/  BSYNC B1 ;  /* 0x0000000000017941 */ /* 0x000fea0003800000 */
.L_x_302:
        /* <DEDUP_REMOVED lines=9> */
.L_x_305:
[----:B------:R-:W-:Y:S05]  /*f960*/  BSYNC B1 ;  /* 0x0000000000017941 */ /* 0x000fea0003800000 */
.L_x_304:
[----:B0----5:R-:W-:Y:S01]  /*f970*/  HADD2.F32 R13, -RZ, R12.H0_H0 ;  /* 0x2000000cff0d7230 */ /* 0x021fe20000004100 */
        /* <DEDUP_REMOVED lines=9> */
.L_x_307:
[----:B------:R-:W-:Y:S05]  /*fa10*/  BSYNC B1 ;  /* 0x0000000000017941 */ /* 0x000fea0003800000 */
.L_x_306:
        /* <DEDUP_REMOVED lines=10> */
.L_x_309:
[----:B------:R-:W-:Y:S05]  /*fac0*/  BSYNC B1 ;  /* 0x0000000000017941 */ /* 0x000fea0003800000 */
.L_x_308:
        /* <DEDUP_REMOVED lines=9> */
.L_x_311:
[----:B------:R-:W-:Y:S05]  /*fb60*/  BSYNC B1 ;  /* 0x0000000000017941 */ /* 0x000fea0003800000 */
.L_x_310:
        /* <DEDUP_REMOVED lines=9> */
.L_x_313:
[----:B------:R-:W-:Y:S05]  /*fc00*/  BSYNC B1 ;  /* 0x0000000000017941 */ /* 0x000fea0003800000 */
.L_x_312:
        /* <DEDUP_REMOVED lines=10> */
.L_x_315:
[----:B------:R-:W-:Y:S05]  /*fcb0*/  BSYNC B1 ;  /* 0x0000000000017941 */ /* 0x000fea0003800000 */
.L_x_314:
        /* <DEDUP_REMOVED lines=10> */
.L_x_317:
[----:B------:R-:W-:Y:S05]  /*fd60*/  BSYNC B1 ;  /* 0x0000000000017941 */ /* 0x000fea0003800000 */
.L_x_316:
        /* <DEDUP_REMOVED lines=9> */
.L_x_319:
[----:B------:R-:W-:Y:S05]  /*fe00*/  BSYNC B1 ;  /* 0x0000000000017941 */ /* 0x000fea0003800000 */
.L_x_318:
        /* <DEDUP_REMOVED lines=9> */
.L_x_321:
[----:B------:R-:W-:Y:S05]  /*fea0*/  BSYNC B1 ;  /* 0x0000000000017941 */ /* 0x000fea0003800000 */
.L_x_320:
        /* <DEDUP_REMOVED lines=10> */
.L_x_323:
[----:B------:R-:W-:Y:S05]  /*ff50*/  BSYNC B1 ;  /* 0x0000000000017941 */ /* 0x000fea0003800000 */
.L_x_322:
        /* <DEDUP_REMOVED lines=10> */
.L_x_325:
[----:B------:R-:W-:Y:S05]  /*10000*/  BSYNC B1 ;  /* 0x0000000000017941 */ /* 0x000fea0003800000 */
.L_x_324:
        /* <DEDUP_REMOVED lines=9> */
.L_x_327:
[----:B------:R-:W-:Y:S05]  /*100a0*/  BSYNC B1 ;  /* 0x0000000000017941 */ /* 0x000fea0003800000 */
.L_x_326:
        /* <DEDUP_REMOVED lines=9> */
.L_x_329:
[----:B------:R-:W-:Y:S05]  /*10140*/  BSYNC B1 ;  /* 0x0000000000017941 */ /* 0x000fea0003800000 */
.L_x_328:
        /* <DEDUP_REMOVED lines=10> */
.L_x_331:
[----:B------:R-:W-:Y:S05]  /*101f0*/  BSYNC B1 ;  /* 0x0000000000017941 */ /* 0x000fea0003800000 */
.L_x_330:
        /* <DEDUP_REMOVED lines=10> */
.L_x_333:
[----:B------:R-:W-:Y:S05]  /*102a0*/  BSYNC B1 ;  /* 0x0000000000017941 */ /* 0x000fea0003800000 */
.L_x_332:
        /* <DEDUP_REMOVED lines=9> */
.L_x_335:
[----:B------:R-:W-:Y:S05]  /*10340*/  BSYNC B1 ;  /* 0x0000000000017941 */ /* 0x000fea0003800000 */
.L_x_334:
        /* <DEDUP_REMOVED lines=9> */
.L_x_337:
[----:B------:R-:W-:Y:S05]  /*103e0*/  BSYNC B1 ;  /* 0x0000000000017941 */ /* 0x000fea0003800000 */
.L_x_336:
        /* <DEDUP_REMOVED lines=10> */
.L_x_339:
[----:B------:R-:W-:Y:S05]  /*10490*/  BSYNC B1 ;  /* 0x0000000000017941 */ /* 0x000fea0003800000 */
.L_x_338:
        /* <DEDUP_REMOVED lines=10> */
.L_x_341:
[----:B------:R-:W-:Y:S05]  /*10540*/  BSYNC B1 ;  /* 0x0000000000017941 */ /* 0x000fea0003800000 */
.L_x_340:
        /* <DEDUP_REMOVED lines=9> */
.L_x_343:
[----:B------:R-:W-:Y:S05]  /*105e0*/  BSYNC B1 ;  /* 0x0000000000017941 */ /* 0x000fea0003800000 */
.L_x_342:
        /* <DEDUP_REMOVED lines=9> */
.L_x_345:
[----:B------:R-:W-:Y:S05]  /*10680*/  BSYNC B1 ;  /* 0x0000000000017941 */ /* 0x000fea0003800000 */
.L_x_344:
        /* <DEDUP_REMOVED lines=10> */
.L_x_347:
[----:B------:R-:W-:Y:S05]  /*10730*/  BSYNC B1 ;  /* 0x0000000000017941 */ /* 0x000fea0003800000 */
.L_x_346:
        /* <DEDUP_REMOVED lines=10> */
.L_x_349:
[----:B------:R-:W-:Y:S05]  /*107e0*/  BSYNC B1 ;  /* 0x0000000000017941 */ /* 0x000fea0003800000 */
.L_x_348:
        /* <DEDUP_REMOVED lines=9> */
.L_x_351:
[----:B------:R-:W-:Y:S05]  /*10880*/  BSYNC B1 ;  /* 0x0000000000017941 */ /* 0x000fea0003800000 */
.L_x_350:
        /* <DEDUP_REMOVED lines=9> */
.L_x_353:
[----:B------:R-:W-:Y:S05]  /*10920*/  BSYNC B1 ;  /* 0x0000000000017941 */ /* 0x000fea0003800000 */
.L_x_352:
        /* <DEDUP_REMOVED lines=10> */
.L_x_355:
[----:B------:R-:W-:Y:S05]  /*109d0*/  BSYNC B1 ;  /* 0x0000000000017941 */ /* 0x000fea0003800000 */
.L_x_354:
        /* <DEDUP_REMOVED lines=10> */
.L_x_357:
[----:B------:R-:W-:Y:S05]  /*10a80*/  BSYNC B1 ;  /* 0x0000000000017941 */ /* 0x000fea0003800000 */
.L_x_356:
        /* <DEDUP_REMOVED lines=9> */
.L_x_359:
[----:B------:R-:W-:Y:S05]  /*10b20*/  BSYNC B1 ;  /* 0x0000000000017941 */ /* 0x000fea0003800000 */
.L_x_358:
        /* <DEDUP_REMOVED lines=9> */
.L_x_361:
[----:B------:R-:W-:Y:S05]  /*10bc0*/  BSYNC B1 ;  /* 0x0000000000017941 */ /* 0x000fea0003800000 */
.L_x_360:
        /* <DEDUP_REMOVED lines=10> */
.L_x_363:
[----:B------:R-:W-:Y:S05]  /*10c70*/  BSYNC B1 ;  /* 0x0000000000017941 */ /* 0x000fea0003800000 */
.L_x_362:
        /* <DEDUP_REMOVED lines=10> */
.L_x_365:
[----:B------:R-:W-:Y:S05]  /*10d20*/  BSYNC B1 ;  /* 0x0000000000017941 */ /* 0x000fea0003800000 */
.L_x_364:
        /* <DEDUP_REMOVED lines=9> */
.L_x_367:
[----:B------:R-:W-:Y:S05]  /*10dc0*/  BSYNC B1 ;  /* 0x0000000000017941 */ /* 0x000fea0003800000 */
.L_x_366:
        /* <DEDUP_REMOVED lines=9> */
.L_x_369:
[----:B------:R-:W-:Y:S05]  /*10e60*/  BSYNC B1 ;  /* 0x0000000000017941 */ /* 0x000fea0003800000 */
.L_x_368:
        /* <DEDUP_REMOVED lines=10> */
.L_x_371:
[----:B------:R-:W-:Y:S05]  /*10f10*/  BSYNC B1 ;  /* 0x0000000000017941 */ /* 0x000fea0003800000 */
.L_x_370:
        /* <DEDUP_REMOVED lines=10> */
.L_x_373:
[----:B------:R-:W-:Y:S05]  /*10fc0*/  BSYNC B1 ;  /* 0x0000000000017941 */ /* 0x000fea0003800000 */
.L_x_372:
        /* <DEDUP_REMOVED lines=9> */
.L_x_375:
[----:B------:R-:W-:Y:S05]  /*11060*/  BSYNC B1 ;  /* 0x0000000000017941 */ /* 0x000fea0003800000 */
.L_x_374:
        /* <DEDUP_REMOVED lines=9> */
.L_x_377:
[----:B------:R-:W-:Y:S05]  /*11100*/  BSYNC B1 ;  /* 0x0000000000017941 */ /* 0x000fea0003800000 */
.L_x_376:
        /* <DEDUP_REMOVED lines=10> */
.L_x_379:
[----:B------:R-:W-:Y:S05]  /*111b0*/  BSYNC B1 ;  /* 0x0000000000017941 */ /* 0x000fea0003800000 */
.L_x_378:
        /* <DEDUP_REMOVED lines=10> */
.L_x_381:
[----:B------:R-:W-:Y:S05]  /*11260*/  BSYNC B1 ;  /* 0x0000000000017941 */ /* 0x000fea0003800000 */
.L_x_380:
        /* <DEDUP_REMOVED lines=9> */
.L_x_383:
[----:B------:R-:W-:Y:S05]  /*11300*/  BSYNC B1 ;  /* 0x0000000000017941 */ /* 0x000fea0003800000 */
.L_x_382:
        /* <DEDUP_REMOVED lines=9> */
.L_x_385:
[----:B------:R-:W-:Y:S05]  /*113a0*/  BSYNC B1 ;  /* 0x0000000000017941 */ /* 0x000fea0003800000 */
.L_x_384:
        /* <DEDUP_REMOVED lines=10> */
.L_x_387:
[----:B------:R-:W-:Y:S05]  /*11450*/  BSYNC B1 ;  /* 0x0000000000017941 */ /* 0x000fea0003800000 */
.L_x_386:
        /* <DEDUP_REMOVED lines=10> */
.L_x_389:
[----:B------:R-:W-:Y:S05]  /*11500*/  BSYNC B1 ;  /* 0x0000000000017941 */ /* 0x000fea0003800000 */
.L_x_388:
        /* <DEDUP_REMOVED lines=9> */
.L_x_391:
[----:B------:R-:W-:Y:S05]  /*115a0*/  BSYNC B1 ;  /* 0x0000000000017941 */ /* 0x000fea0003800000 */
.L_x_390:
        /* <DEDUP_REMOVED lines=9> */
.L_x_393:
[----:B------:R-:W-:Y:S05]  /*11640*/  BSYNC B1 ;  /* 0x0000000000017941 */ /* 0x000fea0003800000 */
.L_x_392:
        /* <DEDUP_REMOVED lines=10> */
.L_x_395:
[----:B------:R-:W-:Y:S05]  /*116f0*/  BSYNC B1 ;  /* 0x0000000000017941 */ /* 0x000fea0003800000 */
.L_x_394:
        /* <DEDUP_REMOVED lines=10> */
.L_x_397:
[----:B------:R-:W-:Y:S05]  /*117a0*/  BSYNC B1 ;  /* 0x0000000000017941 */ /* 0x000fea0003800000 */
.L_x_396:
        /* <DEDUP_REMOVED lines=9> */
.L_x_399:
[----:B------:R-:W-:Y:S05]  /*11840*/  BSYNC B1 ;  /* 0x0000000000017941 */ /* 0x000fea0003800000 */
.L_x_398:
        /* <DEDUP_REMOVED lines=9> */
.L_x_401:
[----:B------:R-:W-:Y:S05]  /*118e0*/  BSYNC B1 ;  /* 0x0000000000017941 */ /* 0x000fea0003800000 */
.L_x_400:
        /* <DEDUP_REMOVED lines=10> */
.L_x_403:
[----:B------:R-:W-:Y:S05]  /*11990*/  BSYNC B1 ;  /* 0x0000000000017941 */ /* 0x000fea0003800000 */
.L_x_402:
        /* <DEDUP_REMOVED lines=10> */
.L_x_405:
[----:B------:R-:W-:Y:S05]  /*11a40*/  BSYNC B1 ;  /* 0x0000000000017941 */ /* 0x000fea0003800000 */
.L_x_404:
        /* <DEDUP_REMOVED lines=9> */
.L_x_407:
[----:B------:R-:W-:Y:S05]  /*11ae0*/  BSYNC B1 ;  /* 0x0000000000017941 */ /* 0x000fea0003800000 */
.L_x_406:
        /* <DEDUP_REMOVED lines=9> */
.L_x_409:
[----:B------:R-:W-:Y:S05]  /*11b80*/  BSYNC B1 ;  /* 0x0000000000017941 */ /* 0x000fea0003800000 */
.L_x_408:
        /* <DEDUP_REMOVED lines=10> */
.L_x_411:
[----:B------:R-:W-:Y:S05]  /*11c30*/  BSYNC B1 ;  /* 0x0000000000017941 */ /* 0x000fea0003800000 */
.L_x_410:
        /* <DEDUP_REMOVED lines=10> */
.L_x_413:
[----:B------:R-:W-:Y:S05]  /*11ce0*/  BSYNC B1 ;  /* 0x0000000000017941 */ /* 0x000fea0003800000 */
.L_x_412:
        /* <DEDUP_REMOVED lines=9> */
.L_x_415:
[----:B------:R-:W-:Y:S05]  /*11d80*/  BSYNC B1 ;  /* 0x0000000000017941 */ /* 0x000fea0003800000 */
.L_x_414:
        /* <DEDUP_REMOVED lines=9> */
.L_x_417:
[----:B------:R-:W-:Y:S05]  /*11e20*/  BSYNC B1 ;  /* 0x0000000000017941 */ /* 0x000fea0003800000 */
.L_x_416:
        /* <DEDUP_REMOVED lines=10> */
.L_x_419:
[----:B------:R-:W-:Y:S05]  /*11ed0*/  BSYNC B1 ;  /* 0x0000000000017941 */ /* 0x000fea0003800000 */
.L_x_418:
        /* <DEDUP_REMOVED lines=10> */
.L_x_421:
[----:B------:R-:W-:Y:S05]  /*11f80*/  BSYNC B1 ;  /* 0x0000000000017941 */ /* 0x000fea0003800000 */
.L_x_420:
        /* <DEDUP_REMOVED lines=9> */
.L_x_423:
[----:B------:R-:W-:Y:S05]  /*12020*/  BSYNC B1 ;  /* 0x0000000000017941 */ /* 0x000fea0003800000 */
.L_x_422:
        /* <DEDUP_REMOVED lines=9> */
.L_x_425:
[----:B------:R-:W-:Y:S05]  /*120c0*/  BSYNC B1 ;  /* 0x0000000000017941 */ /* 0x000fea0003800000 */
.L_x_424:
        /* <DEDUP_REMOVED lines=10> */
.L_x_427:
[----:B------:R-:W-:Y:S05]  /*12170*/  BSYNC B1 ;  /* 0x0000000000017941 */ /* 0x000fea0003800000 */
.L_x_426:
        /* <DEDUP_REMOVED lines=10> */
.L_x_429:
[----:B------:R-:W-:Y:S05]  /*12220*/  BSYNC B1 ;  /* 0x0000000000017941 */ /* 0x000fea0003800000 */
.L_x_428:
        /* <DEDUP_REMOVED lines=9> */
.L_x_431:
[----:B------:R-:W-:Y:S05]  /*122c0*/  BSYNC B1 ;  /* 0x0000000000017941 */ /* 0x000fea0003800000 */
.L_x_430:
        /* <DEDUP_REMOVED lines=9> */
.L_x_433:
[----:B------:R-:W-:Y:S05]  /*12360*/  BSYNC B1 ;  /* 0x0000000000017941 */ /* 0x000fea0003800000 */
.L_x_432:
        /* <DEDUP_REMOVED lines=10> */
.L_x_435:
[----:B------:R-:W-:Y:S05]  /*12410*/  BSYNC B1 ;  /* 0x0000000000017941 */ /* 0x000fea0003800000 */
.L_x_434:
        /* <DEDUP_REMOVED lines=10> */
.L_x_437:
[----:B------:R-:W-:Y:S05]  /*124c0*/  BSYNC B1 ;  /* 0x0000000000017941 */ /* 0x000fea0003800000 */
.L_x_436:
        /* <DEDUP_REMOVED lines=9> */
.L_x_439:
[----:B------:R-:W-:Y:S05]  /*12560*/  BSYNC B1 ;  /* 0x0000000000017941 */ /* 0x000fea0003800000 */
.L_x_438:
        /* <DEDUP_REMOVED lines=9> */
.L_x_441:
[----:B------:R-:W-:Y:S05]  /*12600*/  BSYNC B1 ;  /* 0x0000000000017941 */ /* 0x000fea0003800000 */
.L_x_440:
        /* <DEDUP_REMOVED lines=10> */
.L_x_443:
[----:B------:R-:W-:Y:S05]  /*126b0*/  BSYNC B1 ;  /* 0x0000000000017941 */ /* 0x000fea0003800000 */
.L_x_442:
        /* <DEDUP_REMOVED lines=10> */
.L_x_445:
[----:B------:R-:W-:Y:S05]  /*12760*/  BSYNC B1 ;  /* 0x0000000000017941 */ /* 0x000fea0003800000 */
.L_x_444:
        /* <DEDUP_REMOVED lines=9> */
.L_x_447:
[----:B------:R-:W-:Y:S05]  /*12800*/  BSYNC B1 ;  /* 0x0000000000017941 */ /* 0x000fea0003800000 */
.L_x_446:
        /* <DEDUP_REMOVED lines=9> */
.L_x_449:
[----:B------:R-:W-:Y:S05]  /*128a0*/  BSYNC B1 ;  /* 0x0000000000017941 */ /* 0x000fea0003800000 */
.L_x_448:
        /* <DEDUP_REMOVED lines=10> */
.L_x_451:
[----:B------:R-:W-:Y:S05]  /*12950*/  BSYNC B1 ;  /* 0x0000000000017941 */ /* 0x000fea0003800000 */
.L_x_450:
        /* <DEDUP_REMOVED lines=10> */
.L_x_453:
[----:B------:R-:W-:Y:S05]  /*12a00*/  BSYNC B1 ;  /* 0x0000000000017941 */ /* 0x000fea0003800000 */
.L_x_452:
        /* <DEDUP_REMOVED lines=9> */
.L_x_455:
[----:B------:R-:W-:Y:S05]  /*12aa0*/  BSYNC B1 ;  /* 0x0000000000017941 */ /* 0x000fea0003800000 */
.L_x_454:
        /* <DEDUP_REMOVED lines=9> */
.L_x_457:
[----:B------:R-:W-:Y:S05]  /*12b40*/  BSYNC B1 ;  /* 0x0000000000017941 */ /* 0x000fea0003800000 */
.L_x_456:
        /* <DEDUP_REMOVED lines=10> */
.L_x_459:
[----:B------:R-:W-:Y:S05]  /*12bf0*/  BSYNC B1 ;  /* 0x0000000000017941 */ /* 0x000fea0003800000 */
.L_x_458:
        /* <DEDUP_REMOVED lines=10> */
.L_x_461:
[----:B------:R-:W-:Y:S05]  /*12ca0*/  BSYNC B1 ;  /* 0x0000000000017941 */ /* 0x000fea0003800000 */
.L_x_460:
        /* <DEDUP_REMOVED lines=9> */
.L_x_463:
[----:B------:R-:W-:Y:S05]  /*12d40*/  BSYNC B1 ;  /* 0x0000000000017941 */ /* 0x000fea0003800000 */
.L_x_462:
        /* <DEDUP_REMOVED lines=9> */
.L_x_465:
[----:B------:R-:W-:Y:S05]  /*12de0*/  BSYNC B1 ;  /* 0x0000000000017941 */ /* 0x000fea0003800000 */
.L_x_464:
        /* <DEDUP_REMOVED lines=10> */
.L_x_467:
[----:B------:R-:W-:Y:S05]  /*12e90*/  BSYNC B1 ;  /* 0x0000000000017941 */ /* 0x000fea0003800000 */
.L_x_466:
        /* <DEDUP_REMOVED lines=10> */
.L_x_469:
[----:B------:R-:W-:Y:S05]  /*12f40*/  BSYNC B1 ;  /* 0x0000000000017941 */ /* 0x000fea0003800000 */
.L_x_468:
        /* <DEDUP_REMOVED lines=9> */
.L_x_471:
[----:B------:R-:W-:Y:S05]  /*12fe0*/  BSYNC B1 ;  /* 0x0000000000017941 */ /* 0x000fea0003800000 */
.L_x_470:
        /* <DEDUP_REMOVED lines=9> */
.L_x_473:
[----:B------:R-:W-:Y:S05]  /*13080*/  BSYNC B1 ;  /* 0x0000000000017941 */ /* 0x000fea0003800000 */
.L_x_472:
        /* <DEDUP_REMOVED lines=10> */
.L_x_475:
[----:B------:R-:W-:Y:S05]  /*13130*/  BSYNC B1 ;  /* 0x0000000000017941 */ /* 0x000fea0003800000 */
.L_x_474:
        /* <DEDUP_REMOVED lines=10> */
.L_x_477:
[----:B------:R-:W-:Y:S05]  /*131e0*/  BSYNC B1 ;  /* 0x0000000000017941 */ /* 0x000fea0003800000 */
.L_x_476:
        /* <DEDUP_REMOVED lines=9> */
.L_x_479:
[----:B------:R-:W-:Y:S05]  /*13280*/  BSYNC B1 ;  /* 0x0000000000017941 */ /* 0x000fea0003800000 */
.L_x_478:
        /* <DEDUP_REMOVED lines=9> */
.L_x_481:
[----:B------:R-:W-:Y:S05]  /*13320*/  BSYNC B1 ;  /* 0x0000000000017941 */ /* 0x000fea0003800000 */
.L_x_480:
        /* <DEDUP_REMOVED lines=10> */
.L_x_483:
[----:B------:R-:W-:Y:S05]  /*133d0*/  BSYNC B1 ;  /* 0x0000000000017941 */ /* 0x000fea0003800000 */
.L_x_482:
        /* <DEDUP_REMOVED lines=10> */
.L_x_485:
[----:B------:R-:W-:Y:S05]  /*13480*/  BSYNC B1 ;  /* 0x0000000000017941 */ /* 0x000fea0003800000 */
.L_x_484:
        /* <DEDUP_REMOVED lines=9> */
.L_x_487:
[----:B------:R-:W-:Y:S05]  /*13520*/  BSYNC B1 ;  /* 0x0000000000017941 */ /* 0x000fea0003800000 */
.L_x_486:
        /* <DEDUP_REMOVED lines=9> */
.L_x_489:
[----:B------:R-:W-:Y:S05]  /*135c0*/  BSYNC B1 ;  /* 0x0000000000017941 */ /* 0x000fea0003800000 */
.L_x_488:
        /* <DEDUP_REMOVED lines=10> */
.L_x_491:
[----:B------:R-:W-:Y:S05]  /*13670*/  BSYNC B1 ;  /* 0x0000000000017941 */ /* 0x000fea0003800000 */
.L_x_490:
        /* <DEDUP_REMOVED lines=10> */
.L_x_493:
[----:B------:R-:W-:Y:S05]  /*13720*/  BSYNC B1 ;  /* 0x0000000000017941 */ /* 0x000fea0003800000 */
.L_x_492:
        /* <DEDUP_REMOVED lines=9> */
.L_x_495:
[----:B------:R-:W-:Y:S05]  /*137c0*/  BSYNC B1 ;  /* 0x0000000000017941 */ /* 0x000fea0003800000 */
.L_x_494:
        /* <DEDUP_REMOVED lines=9> */
.L_x_497:
[----:B------:R-:W-:Y:S05]  /*13860*/  BSYNC B1 ;  /* 0x0000000000017941 */ /* 0x000fea0003800000 */
.L_x_496:
        /* <DEDUP_REMOVED lines=10> */
.L_x_499:
[----:B------:R-:W-:Y:S05]  /*13910*/  BSYNC B1 ;  /* 0x0000000000017941 */ /* 0x000fea0003800000 */
.L_x_498:
        /* <DEDUP_REMOVED lines=10> */
.L_x_501:
[----:B------:R-:W-:Y:S05]  /*139c0*/  BSYNC B1 ;  /* 0x0000000000017941 */ /* 0x000fea0003800000 */
.L_x_500:
        /* <DEDUP_REMOVED lines=9> */
.L_x_503:
[----:B------:R-:W-:Y:S05]  /*13a60*/  BSYNC B1 ;  /* 0x0000000000017941 */ /* 0x000fea0003800000 */
.L_x_502:
        /* <DEDUP_REMOVED lines=9> */
.L_x_505:
[----:B------:R-:W-:Y:S05]  /*13b00*/  BSYNC B1 ;  /* 0x0000000000017941 */ /* 0x000fea0003800000 */
.L_x_504:
        /* <DEDUP_REMOVED lines=10> */
.L_x_507:
[----:B------:R-:W-:Y:S05]  /*13bb0*/  BSYNC B1 ;  /* 0x0000000000017941 */ /* 0x000fea0003800000 */
.L_x_506:
        /* <DEDUP_REMOVED lines=10> */
.L_x_509:
[----:B------:R-:W-:Y:S05]  /*13c60*/  BSYNC B1 ;  /* 0x0000000000017941 */ /* 0x000fea0003800000 */
.L_x_508:
        /* <DEDUP_REMOVED lines=9> */
.L_x_511:
[----:B------:R-:W-:Y:S05]  /*13d00*/  BSYNC B1 ;  /* 0x0000000000017941 */ /* 0x000fea0003800000 */
.L_x_510:
        /* <DEDUP_REMOVED lines=9> */
.L_x_513:
[----:B------:R-:W-:Y:S05]  /*13da0*/  BSYNC B1 ;  /* 0x0000000000017941 */ /* 0x000fea0003800000 */
.L_x_512:
        /* <DEDUP_REMOVED lines=10> */
.L_x_515:
[----:B------:R-:W-:Y:S05]  /*13e50*/  BSYNC B1 ;  /* 0x0000000000017941 */ /* 0x000fea0003800000 */
.L_x_514:
        /* <DEDUP_REMOVED lines=10> */
.L_x_517:
[----:B------:R-:W-:Y:S05]  /*13f00*/  BSYNC B1 ;  /* 0x0000000000017941 */ /* 0x000fea0003800000 */
.L_x_516:
        /* <DEDUP_REMOVED lines=9> */
.L_x_519:
[----:B------:R-:W-:Y:S05]  /*13fa0*/  BSYNC B1 ;  /* 0x0000000000017941 */ /* 0x000fea0003800000 */
.L_x_518:
        /* <DEDUP_REMOVED lines=9> */
.L_x_521:
[----:B------:R-:W-:Y:S05]  /*14040*/  BSYNC B1 ;  /* 0x0000000000017941 */ /* 0x000fea0003800000 */
.L_x_520:
        /* <DEDUP_REMOVED lines=10> */
.L_x_523:
[----:B------:R-:W-:Y:S05]  /*140f0*/  BSYNC B1 ;  /* 0x0000000000017941 */ /* 0x000fea0003800000 */
.L_x_522:
        /* <DEDUP_REMOVED lines=10> */
.L_x_525:
[----:B------:R-:W-:Y:S05]  /*141a0*/  BSYNC B1 ;  /* 0x0000000000017941 */ /* 0x000fea0003800000 */
.L_x_524:
        /* <DEDUP_REMOVED lines=9> */
.L_x_527:
[----:B------:R-:W-:Y:S05]  /*14240*/  BSYNC B1 ;  /* 0x0000000000017941 */ /* 0x000fea0003800000 */
.L_x_526:
        /* <DEDUP_REMOVED lines=9> */
.L_x_529:
[----:B------:R-:W-:Y:S05]  /*142e0*/  BSYNC B1 ;  /* 0x0000000000017941 */ /* 0x000fea0003800000 */
.L_x_528:
        /* <DEDUP_REMOVED lines=10> */
.L_x_531:
[----:B------:R-:W-:Y:S05]  /*14390*/  BSYNC B1 ;  /* 0x0000000000017941 */ /* 0x000fea0003800000 */
.L_x_530:
        /* <DEDUP_REMOVED lines=10> */
.L_x_533:
[----:B------:R-:W-:Y:S05]  /*14440*/  BSYNC B1 ;  /* 0x0000000000017941 */ /* 0x000fea0003800000 */
.L_x_532:
        /* <DEDUP_REMOVED lines=9> */
.L_x_535:
[----:B------:R-:W-:Y:S05]  /*144e0*/  BSYNC B1 ;  /* 0x0000000000017941 */ /* 0x000fea0003800000 */
.L_x_534:
        /* <DEDUP_REMOVED lines=9> */
.L_x_537:
[----:B------:R-:W-:Y:S05]  /*14580*/  BSYNC B1 ;  /* 0x0000000000017941 */ /* 0x000fea0003800000 */
.L_x_536:
        /* <DEDUP_REMOVED lines=10> */
.L_x_539:
[----:B------:R-:W-:Y:S05]  /*14630*/  BSYNC B1 ;  /* 0x0000000000017941 */ /* 0x000fea0003800000 */
.L_x_538:
        /* <DEDUP_REMOVED lines=10> */
.L_x_541:
[----:B------:R-:W-:Y:S05]  /*146e0*/  BSYNC B1 ;  /* 0x0000000000017941 */ /* 0x000fea0003800000 */
.L_x_540:
[----:B-----5:R-:W-:Y:S01]  /*146f0*/  HADD2.F32 R3, -RZ, R12.H0_H0 ;  /* 0x2000000cff037230 */ /* 0x020fe20000004100 */
[----:B------:R-:W-:Y:S01]  /*14700*/  ISETP.GT.AND P0, PT, R0, 0x8, P0 ;  /* 0x000000080000780c */ /* 0x000fe20000704270 */
[----:B------:R-:W-:Y:S03]  /*14710*/  BSSY B1, `(.L_x_542) ;  /* 0x0000007000017945 */ /* 0x000fe60003800000 */
[----:B0123--:R-:W-:-:S04]  /*14720*/  FMUL R10, R3, R16 ;  /* 0x00000010030a7220 */ /* 0x00ffc80000400000 */
[----:B------:R-:W-:-:S05]  /*14730*/  FFMA R10, R149, R2, R10 ;  /* 0x00000002950a7223 */ /* 0x000fca000000000a */
[----:B------:R-:W-:-:S05]  /*14740*/  F2FP.F16.F32.PACK_AB R10, RZ, R10 ;  /* 0x0000000aff0a723e */ /* 0x000fca00000000ff */
[----:B------:R0:W-:Y:S01]  /*14750*/  @P3 STG.E.U16 desc[UR52][R4.64+0x3f2], R10 ;  /* 0x0003f20a04003986 */ /* 0x0001e2000c101534 */
[----:B------:R-:W-:Y:S05]  /*14760*/  @!P0 BRA `(.L_x_543) ;  /* 0x0000000000048947 */ /* 0x000fea0003800000 */
[----:B------:R1:W5:Y:S02]  /*14770*/  LDG.E.LTC128B.U16 R12, desc[UR52][R8.64+0x3f0] ;  /* 0x0003f034080c7981 */ /* 0x000364000c1e1520 */
.L_x_543:
[----:B------:R-:W-:Y:S05]  /*14780*/  BSYNC B1 ;  /* 0x0000000000017941 */ /* 0x000fea0003800000 */
.L_x_542:
[----:B-----5:R-:W-:Y:S01]  /*14790*/  HADD2.F32 R3, -RZ, R12.H0_H0 ;  /* 0x2000000cff037230 */ /* 0x020fe20000004100 */
[----:B------:R-:W-:Y:S01]  /*147a0*/  ISETP.GT.AND P1, PT, R0, 0x8, P1 ;  /* 0x000000080000780c */ /* 0x000fe20000f24270 */
[----:B0-----:R-:W-:Y:S01]  /*147b0*/  @P0 IMAD.MOV.U32 R4, RZ, RZ, R6 ;  /* 0x000000ffff040224 */ /* 0x001fe200078e0006 */
[----:B------:R-:W-:Y:S01]  /*147c0*/  BSSY B1, `(.L_x_544) ;  /* 0x0000008000017945 */ /* 0x000fe20003800000 */
[----:B------:R-:W-:Y:S02]  /*147d0*/  @P0 IMAD.MOV.U32 R5, RZ, RZ, R7 ;  /* 0x000000ffff050224 */ /* 0x000fe400078e0007 */
[----:B------:R-:W-:-:S04]  /*147e0*/  FMUL R3, R3, R16 ;  /* 0x0000001003037220 */ /* 0x000fc80000400000 */
[----:B------:R-:W-:-:S05]  /*147f0*/  FFMA R3, R150, R2, R3 ;  /* 0x0000000296037223 */ /* 0x000fca0000000003 */
[----:B------:R-:W-:-:S05]  /*14800*/  F2FP.F16.F32.PACK_AB R3, RZ, R3 ;  /* 0x00000003ff03723e */ /* 0x000fca00000000ff */
[----:B------:R0:W-:Y:S01]  /*14810*/  @P0 STG.E.U16 desc[UR52][R4.64+0x3f0], R3 ;  /* 0x0003f00304000986 */ /* 0x0001e2000c101534 */
[----:B------:R-:W-:Y:S05]  /*14820*/  @!P1 BRA `(.L_x_545) ;  /* 0x0000000000049947 */ /* 0x000fea0003800000 */
[----:B------:R2:W5:Y:S02]  /*14830*/  LDG.E.LTC128B.U16 R12, desc[UR52][R8.64+0x3f2] ;  /* 0x0003f234080c7981 */ /* 0x000564000c1e1520 */
.L_x_545:
[----:B------:R-:W-:Y:S05]  /*14840*/  BSYNC B1 ;  /* 0x0000000000017941 */ /* 0x000fea0003800000 */
.L_x_544:
[----:B------:R-:W-:Y:S05]  /*14850*/  @!P1 BRA `(.L_x_546) ;  /* 0x00000050009c9947 */ /* 0x000fea0003800000 */
[----:B0----5:R-:W-:-:S05]  /*14860*/  HADD2.F32 R3, -RZ, R12.H0_H0 ;  /* 0x2000000cff037230 */ /* 0x021fca0000004100 */
[----:B------:R-:W-:-:S04]  /*14870*/  FMUL R0, R3, R16 ;  /* 0x0000001003007220 */ /* 0x000fc80000400000 */
[----:B------:R-:W-:-:S05]  /*14880*/  FFMA R0, R151, R2, R0 ;  /* 0x0000000297007223 */ /* 0x000fca0000000000 */
[----:B------:R-:W-:-:S05]  /*14890*/  F2FP.F16.F32.PACK_AB R0, RZ, R0 ;  /* 0x00000000ff00723e */ /* 0x000fca00000000ff */
[----:B------:R3:W-:Y:S01]  /*148a0*/  STG.E.U16 desc[UR52][R6.64+0x3f2], R0 ;  /* 0x0003f20006007986 */ /* 0x0007e2000c101534 */
[----:B------:R-:W-:Y:S05]  /*148b0*/  BRA `(.L_x_546) ;  /* 0x0000005000847947 */ /* 0x000fea0003800000 */
.L_x_37:
[----:B------:R-:W2:Y:S01]  /*148c0*/  LDL.LU R6, [R1] ;  /* 0x0000000001067983 */ /* 0x000ea20000300800 */
[----:B------:R-:W-:-:S03]  /*148d0*/  ULDC.64 UR4, c[0x0][0x5c0] ;  /* 0x0001700000047ab9 */ /* 0x000fc60000000a00 */
[----:B------:R-:W3:Y:S04]  /*148e0*/  LDL.LU R8, [R1+0x4] ;  /* 0x0000040001087983 */ /* 0x000ee80000300800 */
[----:B------:R-:W4:Y:S04]  /*148f0*/  LDL.LU R7, [R1+0x8] ;  /* 0x0000080001077983 */ /* 0x000f280000300800 */
        /* <DEDUP_REMOVED lines=49> */
[----:B------:R0:W-:Y:S04]  /*14c10*/  STL [R1+0x240], R144 ;  /* 0x0002409001007387 */ /* 0x0001e80000100800 */
[----:B0-----:R-:W4:Y:S04]  /*14c20*/  LDL.LU R144, [R1+0x130] ;  /* 0x0001300001907983 */ /* 0x001f280000300800 */
[----:B------:R0:W-:Y:S04]  /*14c30*/  STL [R1+0x23c], R145 ;  /* 0x00023c9101007387 */ /* 0x0001e80000100800 */
[----:B0-----:R-:W4:Y:S04]  /*14c40*/  LDL.LU R145, [R1+0x134] ;  /* 0x0001340001917983 */ /* 0x001f280000300800 */
        /* <DEDUP_REMOVED lines=20> */
[----:B------:R-:W4:Y:S01]  /*14d90*/  LDL.LU R177, [R1+0x1a0] ;  /* 0x0001a00001b17983 */ /* 0x000f220000300800 */
[----:B--2---:R-:W-:-:S03]  /*14da0*/  FMUL R6, R6, R2 ;  /* 0x0000000206067220 */ /* 0x004fc60000400000 */
[----:B------:R-:W2:Y:S01]  /*14db0*/  LDL.LU R178, [R1+0x1a4] ;  /* 0x0001a40001b27983 */ /* 0x000ea20000300800 */
[----:B------:R-:W-:-:S03]  /*14dc0*/  LEA R4, P2, R10, UR4, 0x1 ;  /* 0x000000040a047c11 */ /* 0x000fc6000f8408ff */
[----:B------:R-:W2:Y:S04]  /*14dd0*/  LDL.LU R179, [R1+0x1a8] ;  /* 0x0001a80001b37983 */ /* 0x000ea80000300800 */
[----:B------:R-:W2:Y:S04]  /*14de0*/  LDL.LU R180, [R1+0x1ac] ;  /* 0x0001ac0001b47983 */ /* 0x000ea80000300800 */
[----:B------:R-:W2:Y:S04]  /*14df0*/  LDL.LU R181, [R1+0x1b0] ;  /* 0x0001b00001b57983 */ /* 0x000ea80000300800 */
[----:B------:R-:W2:Y:S01]  /*14e00*/  LDL.LU R182, [R1+0x1b4] ;  /* 0x0001b40001b67983 */ /* 0x000ea20000300800 */
[----:B------:R-:W-:-:S03]  /*14e10*/  LEA.HI.X R5, R10, UR5, R5, 0x1, P2 ;  /* 0x000000050a057c11 */ /* 0x000fc600090f0c05 */
[----:B------:R-:W2:Y:S01]  /*14e20*/  LDL.LU R183, [R1+0x1b8] ;  /* 0x0001b80001b77983 */ /* 0x000ea20000300800 */
[----:B------:R-:W-:-:S03]  /*14e30*/  F2FP.F16.F32.PACK_AB R6, RZ, R6 ;  /* 0x00000006ff06723e */ /* 0x000fc600000000ff */
        /* <DEDUP_REMOVED lines=8> */
[----:B------:R3:W-:Y:S01]  /*14ec0*/  @P1 STG.E.U16 desc[UR52][R4.64], R6 ;  /* 0x0000000604001986 */ /* 0x0007e2000c101534 */
[----:B------:R-:W-:-:S03]  /*14ed0*/  ISETP.GT.AND P1, PT, R3, 0x1, PT ;  /* 0x000000010300780c */ /* 0x000fc60003f24270 */
[----:B------:R-:W2:Y:S01]  /*14ee0*/  LDL.LU R192, [R1+0x1dc] ;  /* 0x0001dc0001c07983 */ /* 0x000ea20000300800 */
[----:B------:R-:W-:-:S03]  /*14ef0*/  ISETP.GT.AND P2, PT, R0, RZ, P1 ;  /* 0x000000ff0000720c */ /* 0x000fc60000f44270 */
[----:B------:R-:W2:Y:S04]  /*14f00*/  LDL.LU R193, [R1+0x1e0] ;  /* 0x0001e00001c17983 */ /* 0x000ea80000300800 */
[----:B------:R-:W2:Y:S04]  /*14f10*/  LDL.LU R194, [R1+0x1e4] ;  /* 0x0001e40001c27983 */ /* 0x000ea80000300800 */
[----:B------:R-:W2:Y:S01]  /*14f20*/  LDL.LU R195, [R1+0x1e8] ;  /* 0x0001e80001c37983 */ /* 0x000ea20000300800 */
[----:B---3--:R-:W-:-:S03]  /*14f30*/  FMUL R6, R8, R2 ;  /* 0x0000000208067220 */ /* 0x008fc60000400000 */
[----:B------:R-:W3:Y:S04]  /*14f40*/  LDL.LU R196, [R1+0x1ec] ;  /* 0x0001ec0001c47983 */ /* 0x000ee80000300800 */
[----:B------:R-:W3:Y:S04]  /*14f50*/  LDL.LU R197, [R1+0x1f0] ;  /* 0x0001f00001c57983 */ /* 0x000ee80000300800 */
[----:B------:R-:W3:Y:S04]  /*14f60*/  LDL.LU R198, [R1+0x1f4] ;  /* 0x0001f40001c67983 */ /* 0x000ee80000300800 */
[----:B------:R-:W3:Y:S04]  /*14f70*/  LDL.LU R199, [R1+0x1fc] ;  /* 0x0001fc0001c77983 */ /* 0x000ee80000300800 */
[----:B------:R-:W-:Y:S01]  /*14f80*/  STL [R1+0x238], R146 ;  /* 0x0002389201007387 */ /* 0x000fe20000100800 */
[----:B------:R-:W-:-:S03]  /*14f90*/  F2FP.F16.F32.PACK_AB R6, RZ, R6 ;  /* 0x00000006ff06723e */ /* 0x000fc600000000ff */
[----:B------:R0:W-:Y:S01]  /*14fa0*/  STL [R1+0x234], R147 ;  /* 0x0002349301007387 */ /* 0x0001e20000100800 */
[----:B------:R-:W-:Y:S01]  /*14fb0*/  ISETP.GT.AND P0, PT, R0, 0x8, P0 ;  /* 0x000000080000780c */ /* 0x000fe20000704270 */
[----:B----4-:R-:W-:Y:S02]  /*14fc0*/  FMUL R8, R7, R2 ;  /* 0x0000000207087220 */ /* 0x010fe40000400000 */
[----:B0-----:R-:W4:Y:S04]  /*14fd0*/  LDL.LU R147, [R1+0x128] ;  /* 0x0001280001937983 */ /* 0x001f280000300800 */
[----:B------:R0:W-:Y:S01]  /*14fe0*/  STL [R1+0x230], R148 ;  /* 0x0002309401007387 */ /* 0x0001e20000100800 */
[----:B------:R-:W-:-:S03]  /*14ff0*/  SHF.L.U64.HI R15, R14, 0x4, R15 ;  /* 0x000000040e0f7819 */ /* 0x000fc6000001020f */
[----:B------:R1:W-:Y:S04]  /*15000*/  @P2 STG.E.U16 desc[UR52][R4.64+0x2], R6 ;  /* 0x0000020604002986 */ /* 0x0003e8000c101534 */
[----:B0-----:R-:W2:Y:S04]  /*15010*/  LDL.LU R148, [R1+0x12c] ;  /* 0x00012c0001947983 */ /* 0x001ea80000300800 */
[----:B------:R0:W-:Y:S01]  /*15020*/  STL [R1+0x22c], R149 ;  /* 0x00022c9501007387 */ /* 0x0001e20000100800 */
[----:B-1----:R-:W-:-:S03]  /*15030*/  LEA R6, P2, R14, R4, 0x4 ;  /* 0x000000040e067211 */ /* 0x002fc600078420ff */
[----:B0-----:R-:W3:Y:S04]  /*15040*/  LDL.LU R149, [R1+0x138] ;  /* 0x0001380001957983 */ /* 0x001ee80000300800 */
[----:B------:R0:W-:Y:S01]  /*15050*/  STL [R1+0x228], R150 ;  /* 0x0002289601007387 */ /* 0x0001e20000100800 */
[----:B------:R-:W-:Y:S01]  /*15060*/  F2FP.F16.F32.PACK_AB R8, RZ, R8 ;  /* 0x00000008ff08723e */ /* 0x000fe200000000ff */
[----:B------:R-:W-:Y:S02]  /*15070*/  IMAD.X R7, R15, 0x1, R5, P2 ;  /* 0x000000010f077824 */ /* 0x000fe400010e0605 */
[----:B0-----:R-:W3:Y:S04]  /*15080*/  LDL.LU R150, [R1+0x13c] ;  /* 0x00013c0001967983 */ /* 0x001ee80000300800 */
[----:B------:R0:W-:Y:S04]  /*15090*/  STL [R1+0x224], R151 ;  /* 0x0002249701007387 */ /* 0x0001e80000100800 */
[----:B0-----:R-:W3:Y:S04]  /*150a0*/  LDL.LU R151, [R1+0x140] ;  /* 0x0001400001977983 */ /* 0x001ee80000300800 */
[----:B------:R0:W-:Y:S04]  /*150b0*/  STL [R1+0x220], R23 ;  /* 0x0002201701007387 */ /* 0x0001e80000100800 */
[----:B0-----:R-:W3:Y:S04]  /*150c0*/  LDL.LU R23, [R1+0x144] ;  /* 0x0001440001177983 */ /* 0x001ee80000300800 */
[----:B------:R0:W-:Y:S04]  /*150d0*/  STL [R1+0x21c], R22 ;  /* 0x00021c1601007387 */ /* 0x0001e80000100800 */
[----:B------:R-:W-:Y:S04]  /*150e0*/  @P0 STG.E.U16 desc[UR52][R6.64], R8 ;  /* 0x0000000806000986 */ /* 0x000fe8000c101534 */
[----:B0-----:R-:W3:Y:S04]  /*150f0*/  LDL.LU R22, [R1+0x148] ;  /* 0x0001480001167983 */ /* 0x001ee80000300800 */
[----:B------:R0:W-:Y:S04]  /*15100*/  STL [R1+0x218], R16 ;  /* 0x0002181001007387 */ /* 0x0001e80000100800 */
[----:B0-----:R-:W3:Y:S04]  /*15110*/  LDL.LU R16, [R1+0x14c] ;  /* 0x00014c0001107983 */ /* 0x001ee80000300800 */
[----:B------:R-:W4:Y:S04]  /*15120*/  LDL.LU R10, [R1+0x84] ;  /* 0x00008400010a7983 */ /* 0x000f280000300800 */
[----:B------:R-:W2:Y:S04]  /*15130*/  LDL.LU R11, [R1+0x88] ;  /* 0x00008800010b7983 */ /* 0x000ea80000300800 */
[----:B------:R-:W3:Y:S04]  /*15140*/  LDL.LU R14, [R1+0x94] ;  /* 0x00009400010e7983 */ /* 0x000ee80000300800 */
[----:B------:R-:W4:Y:S04]  /*15150*/  LDL.LU R15, [R1+0x80] ;  /* 0x00008000010f7983 */ /* 0x000f280000300800 */
[----:B------:R-:W2:Y:S01]  /*15160*/  LDL.LU R8, [R1+0xc] ;  /* 0x00000c0001087983 */ /* 0x000ea20000300800 */
[----:B------:R-:W-:Y:S01]  /*15170*/  ISETP.GT.AND P0, PT, R0, 0x8, P1 ;  /* 0x000000080000780c */ /* 0x000fe20000f04270 */
[----:B--2---:R-:W-:-:S05]  /*15180*/  FMUL R8, R8, R2 ;  /* 0x0000000208087220 */ /* 0x004fca0000400000 */
[----:B------:R-:W-:-:S07]  /*15190*/  F2FP.F16.F32.PACK_AB R8, RZ, R8 ;  /* 0x00000008ff08723e */ /* 0x000fce00000000ff */
[----:B------:R0:W-:Y:S04]  /*151a0*/  @P0 STG.E.U16 desc[UR52][R6.64+0x2], R8 ;  /* 0x0000020806000986 */ /* 0x0001e8000c101534 */
[----:B0-----:R-:W2:Y:S01]  /*151b0*/  LDL.LU R8, [R1+0x10] ;  /* 0x0000100001087983 */ /* 0x001ea20000300800 */
[----:B------:R-:W-:-:S04]  /*151c0*/  ISETP.GT.AND P0, PT, R3, 0x8, PT ;  /* 0x000000080300780c */ /* 0x000fc80003f04270 */
[----:B------:R-:W-:Y:S01]  /*151d0*/  ISETP.GT.AND P1, PT, R0, RZ, P0 ;  /* 0x000000ff0000720c */ /* 0x000fe20000724270 */
        /* <DEDUP_REMOVED lines=10> */
[----:B------:R-:W-:Y:S01]  /*15280*/  ISETP.GT.AND P0, PT, R0, 0x8, P0 ;  /* 0x000000080000780c */ /* 0x000fe20000704270 */
        /* <DEDUP_REMOVED lines=75> */
[----:B------:R-:W-:Y:S01]  /*15740*/  ISETP.GT.AND P1, PT, R3, 0x28, PT ;  /* 0x000000280300780c */ /* 0x000fe20003f24270 */
[-C--:B------:R-:W-:Y:S01]  /*15750*/  FMUL R9, R9, R2.reuse ;  /* 0x0000000209097220 */ /* 0x080fe20000400000 */
[----:B------:R-:W-:Y:S01]  /*15760*/  ISETP.GT.AND P3, PT, R3, 0x29, PT ;  /* 0x000000290300780c */ /* 0x000fe20003f64270 */
[-C--:B------:R-:W-:Y:S01]  /*15770*/  FMUL R156, R156, R2.reuse ;  /* 0x000000029c9c7220 */ /* 0x080fe20000400000 */
[C---:B------:R-:W-:Y:S01]  /*15780*/  ISETP.GT.AND P0, PT, R0.reuse, RZ, P1 ;  /* 0x000000ff0000720c */ /* 0x040fe20000f04270 */
[-C--:B------:R-:W-:Y:S01]  /*15790*/  FMUL R155, R155, R2.reuse ;  /* 0x000000029b9b7220 */ /* 0x080fe20000400000 */
[----:B------:R-:W-:Y:S01]  /*157a0*/  ISETP.GT.AND P2, PT, R0, RZ, P3 ;  /* 0x000000ff0000720c */ /* 0x000fe20001f44270 */
[-C--:B------:R-:W-:Y:S01]  /*157b0*/  FMUL R154, R154, R2.reuse ;  /* 0x000000029a9a7220 */ /* 0x080fe20000400000 */
[----:B------:R-:W-:Y:S01]  /*157c0*/  F2FP.F16.F32.PACK_AB R9, RZ, R9 ;  /* 0x00000009ff09723e */ /* 0x000fe200000000ff */
[-C--:B------:R-:W-:Y:S01]  /*157d0*/  FMUL R153, R153, R2.reuse ;  /* 0x0000000299997220 */ /* 0x080fe20000400000 */
[-C--:B------:R-:W-:Y:S01]  /*157e0*/  FMUL R152, R152, R2.reuse ;  /* 0x0000000298987220 */ /* 0x080fe20000400000 */
[-C--:B------:R-:W-:Y:S01]  /*157f0*/  FMUL R21, R21, R2.reuse ;  /* 0x0000000215157220 */ /* 0x080fe20000400000 */
[----:B------:R-:W-:Y:S01]  /*15800*/  PRMT R146, R9, 0x7610, R146 ;  /* 0x0000761009927816 */ /* 0x000fe20000000092 */
[-C--:B------:R-:W-:Y:S01]  /*15810*/  FMUL R20, R20, R2.reuse ;  /* 0x0000000214147220 */ /* 0x080fe20000400000 */
[----:B------:R-:W-:Y:S01]  /*15820*/  ISETP.GT.AND P1, PT, R0, 0x8, P1 ;  /* 0x000000080000780c */ /* 0x000fe20000f24270 */
[-C--:B------:R-:W-:Y:S01]  /*15830*/  FMUL R19, R19, R2.reuse ;  /* 0x0000000213137220 */ /* 0x080fe20000400000 */
[-C--:B------:R-:W-:Y:S01]  /*15840*/  FMUL R18, R18, R2.reuse ;  /* 0x0000000212127220 */ /* 0x080fe20000400000 */
[----:B------:R-:W-:Y:S01]  /*15850*/  @P0 STG.E.U16 desc[UR52][R4.64+0x50], R146 ;  /* 0x0000509204000986 */ /* 0x000fe2000c101534 */
[----:B------:R-:W-:Y:S01]  /*15860*/  ISETP.GT.AND P3, PT, R0, 0x8, P3 ;  /* 0x000000080000780c */ /* 0x000fe20001f64270 */
[-C--:B------:R-:W-:Y:S01]  /*15870*/  FMUL R17, R17, R2.reuse ;  /* 0x0000000211117220 */ /* 0x080fe20000400000 */
[----:B------:R-:W-:Y:S01]  /*15880*/  ISETP.GT.AND P0, PT, R3, 0x31, PT ;  /* 0x000000310300780c */ /* 0x000fe20003f04270 */
[----:B----4-:R-:W-:Y:S01]  /*15890*/  FMUL R15, R15, R2 ;  /* 0x000000020f0f7220 */ /* 0x010fe20000400000 */
[----:B------:R-:W-:Y:S01]  /*158a0*/  F2FP.F16.F32.PACK_AB R156, RZ, R156 ;  /* 0x0000009cff9c723e */ /* 0x000fe200000000ff */
[-C--:B------:R-:W-:Y:S01]  /*158b0*/  FMUL R10, R10, R2.reuse ;  /* 0x000000020a0a7220 */ /* 0x080fe20000400000 */
[----:B------:R-:W-:Y:S01]  /*158c0*/  ISETP.GT.AND P4, PT, R0, RZ, P0 ;  /* 0x000000ff0000720c */ /* 0x000fe20000784270 */
[-C--:B------:R-:W-:Y:S01]  /*158d0*/  FMUL R11, R11, R2.reuse ;  /* 0x000000020b0b7220 */ /* 0x080fe20000400000 */
[----:B------:R-:W-:Y:S01]  /*158e0*/  F2FP.F16.F32.PACK_AB R155, RZ, R155 ;  /* 0x0000009bff9b723e */ /* 0x000fe200000000ff */
[----:B------:R-:W-:Y:S01]  /*158f0*/  FMUL R12, R12, R2 ;  /* 0x000000020c0c7220 */ /* 0x000fe20000400000 */
[----:B------:R-:W-:Y:S01]  /*15900*/  F2FP.F16.F32.PACK_AB R154, RZ, R154 ;  /* 0x0000009aff9a723e */ /* 0x000fe200000000ff */
[-C--:B------:R-:W-:Y:S01]  /*15910*/  FMUL R13, R13, R2.reuse ;  /* 0x000000020d0d7220 */ /* 0x080fe20000400000 */
[----:B------:R-:W-:Y:S01]  /*15920*/  F2FP.F16.F32.PACK_AB R153, RZ, R153 ;  /* 0x00000099ff99723e */ /* 0x000fe200000000ff */
[----:B---3--:R-:W-:Y:S01]  /*15930*/  FMUL R14, R14, R2 ;  /* 0x000000020e0e7220 */ /* 0x008fe20000400000 */
[----:B------:R-:W-:Y:S01]  /*15940*/  F2FP.F16.F32.PACK_AB R152, RZ, R152 ;  /* 0x00000098ff98723e */ /* 0x000fe200000000ff */
[-C--:B------:R-:W-:Y:S01]  /*15950*/  FMUL R203, R203, R2.reuse ;  /* 0x00000002cbcb7220 */ /* 0x080fe20000400000 */
[----:B------:R-:W-:Y:S01]  /*15960*/  F2FP.F16.F32.PACK_AB R21, RZ, R21 ;  /* 0x00000015ff15723e */ /* 0x000fe200000000ff */
[----:B------:R-:W-:Y:S01]  /*15970*/  FMUL R202, R202, R2 ;  /* 0x00000002caca7220 */ /* 0x000fe20000400000 */
[----:B------:R-:W-:Y:S01]  /*15980*/  F2FP.F16.F32.PACK_AB R20, RZ, R20 ;  /* 0x00000014ff14723e */ /* 0x000fe200000000ff */
[-C--:B------:R-:W-:Y:S01]  /*15990*/  FMUL R200, R200, R2.reuse ;  /* 0x00000002c8c87220 */ /* 0x080fe20000400000 */
[----:B------:R-:W-:Y:S01]  /*159a0*/  F2FP.F16.F32.PACK_AB R19, RZ, R19 ;  /* 0x00000013ff13723e */ /* 0x000fe200000000ff */
[----:B------:R-:W-:Y:S01]  /*159b0*/  FMUL R201, R201, R2 ;  /* 0x00000002c9c97220 */ /* 0x000fe20000400000 */
[----:B------:R-:W-:Y:S01]  /*159c0*/  F2FP.F16.F32.PACK_AB R18, RZ, R18 ;  /* 0x00000012ff12723e */ /* 0x000fe200000000ff */
[-C--:B------:R-:W-:Y:S01]  /*159d0*/  FMUL R236, R144, R2.reuse ;  /* 0x0000000290ec7220 */ /* 0x080fe20000400000 */
[----:B------:R-:W-:Y:S01]  /*159e0*/  F2FP.F16.F32.PACK_AB R17, RZ, R17 ;  /* 0x00000011ff11723e */ /* 0x000fe200000000ff */
[----:B------:R-:W3:Y:S01]  /*159f0*/  LDL.LU R144, [R1+0x240] ;  /* 0x0002400001907983 */ /* 0x000ee20000300800 */
[----:B------:R-:W-:Y:S01]  /*15a00*/  F2FP.F16.F32.PACK_AB R15, RZ, R15 ;  /* 0x0000000fff0f723e */ /* 0x000fe200000000ff */
[----:B------:R-:W-:Y:S01]  /*15a10*/  FMUL R237, R145, R2 ;  /* 0x0000000291ed7220 */ /* 0x000fe20000400000 */
[----:B------:R-:W-:Y:S01]  /*15a20*/  F2FP.F16.F32.PACK_AB R10, RZ, R10 ;  /* 0x0000000aff0a723e */ /* 0x000fe200000000ff */
[----:B------:R-:W4:Y:S01]  /*15a30*/  LDL.LU R145, [R1+0x23c] ;  /* 0x00023c0001917983 */ /* 0x000f220000300800 */
[----:B------:R-:W-:Y:S01]  /*15a40*/  F2FP.F16.F32.PACK_AB R13, RZ, R13 ;  /* 0x0000000dff0d723e */ /* 0x000fe200000000ff */
[----:B------:R-:W-:Y:S01]  /*15a50*/  FMUL R207, R207, R2 ;  /* 0x00000002cfcf7220 */ /* 0x000fe20000400000 */
[----:B------:R-:W-:Y:S01]  /*15a60*/  F2FP.F16.F32.PACK_AB R14, RZ, R14 ;  /* 0x0000000eff0e723e */ /* 0x000fe200000000ff */
[----:B------:R-:W3:Y:S01]  /*15a70*/  LDL.LU R9, [R1+0x1f8] ;  /* 0x0001f80001097983 */ /* 0x000ee20000300800 */
[----:B------:R-:W-:Y:S01]  /*15a80*/  F2FP.F16.F32.PACK_AB R200, RZ, R200 ;  /* 0x000000c8ffc8723e */ /* 0x000fe200000000ff */
[-C--:B------:R-:W-:Y:S01]  /*15a90*/  FMUL R206, R206, R2.reuse ;  /* 0x00000002cece7220 */ /* 0x080fe20000400000 */
[----:B------:R-:W-:Y:S01]  /*15aa0*/  F2FP.F16.F32.PACK_AB R201, RZ, R201 ;  /* 0x000000c9ffc9723e */ /* 0x000fe200000000ff */
[-C--:B------:R-:W-:Y:S01]  /*15ab0*/  FMUL R204, R204, R2.reuse ;  /* 0x00000002cccc7220 */ /* 0x080fe20000400000 */
[----:B------:R-:W-:Y:S01]  /*15ac0*/  F2FP.F16.F32.PACK_AB R207, RZ, R207 ;  /* 0x000000cfffcf723e */ /* 0x000fe200000000ff */
[----:B------:R-:W-:Y:S01]  /*15ad0*/  FMUL R205, R205, R2 ;  /* 0x00000002cdcd7220 */ /* 0x000fe20000400000 */
[----:B------:R-:W-:Y:S01]  /*15ae0*/  F2FP.F16.F32.PACK_AB R206, RZ, R206 ;  /* 0x000000ceffce723e */ /* 0x000fe200000000ff */
[----:B------:R-:W-:Y:S01]  /*15af0*/  FMUL R211, R211, R2 ;  /* 0x00000002d3d37220 */ /* 0x000fe20000400000 */
        /* <DEDUP_REMOVED lines=53> */
[-C--:B------:R-:W-:Y:S01]  /*15e50*/  FMUL R233, R233, R2.reuse ;  /* 0x00000002e9e97220 */ /* 0x080fe20000400000 */
[-C--:B------:R-:W-:Y:S01]  /*15e60*/  FMUL R147, R147, R2.reuse ;  /* 0x0000000293937220 */ /* 0x080fe20000400000 */
[-C--:B------:R-:W-:Y:S01]  /*15e70*/  FMUL R148, R148, R2.reuse ;  /* 0x0000000294947220 */ /* 0x080fe20000400000 */
[-C--:B--2---:R-:W-:Y:S01]  /*15e80*/  FMUL R8, R8, R2.reuse ;  /* 0x0000000208087220 */ /* 0x084fe20000400000 */
[----:B------:R-:W-:Y:S01]  /*15e90*/  FMUL R149, R149, R2 ;  /* 0x0000000295957220 */ /* 0x000fe20000400000 */
[----:B------:R-:W-:Y:S01]  /*15ea0*/  F2FP.F16.F32.PACK_AB R236, RZ, R236 ;  /* 0x000000ecffec723e */ /* 0x000fe200000000ff */
[-C--:B------:R-:W-:Y:S01]  /*15eb0*/  FMUL R150, R150, R2.reuse ;  /* 0x0000000296967220 */ /* 0x080fe20000400000 */
[----:B------:R-:W-:Y:S01]  /*15ec0*/  F2FP.F16.F32.PACK_AB R237, RZ, R237 ;  /* 0x000000edffed723e */ /* 0x000fe200000000ff */
[----:B------:R-:W-:Y:S01]  /*15ed0*/  FMUL R151, R151, R2 ;  /* 0x0000000297977220 */ /* 0x000fe20000400000 */
[----:B------:R-:W-:Y:S01]  /*15ee0*/  F2FP.F16.F32.PACK_AB R8, RZ, R8 ;  /* 0x00000008ff08723e */ /* 0x000fe200000000ff */
[-C--:B------:R-:W-:Y:S01]  /*15ef0*/  FMUL R23, R23, R2.reuse ;  /* 0x0000000217177220 */ /* 0x080fe20000400000 */
[-C--:B------:R-:W-:Y:S01]  /*15f00*/  FMUL R22, R22, R2.reuse ;  /* 0x0000000216167220 */ /* 0x080fe20000400000 */
[-C--:B------:R-:W-:Y:S01]  /*15f10*/  FMUL R16, R16, R2.reuse ;  /* 0x0000000210107220 */ /* 0x080fe20000400000 */
[-C--:B------:R-:W-:Y:S01]  /*15f20*/  FMUL R157, R157, R2.reuse ;  /* 0x000000029d9d7220 */ /* 0x080fe20000400000 */
[----:B------:R0:W-:Y:S01]  /*15f30*/  @P2 STG.E.U16 desc[UR52][R4.64+0x52], R8 ;  /* 0x0000520804002986 */ /* 0x0001e2000c101534 */
[----:B------:R-:W-:Y:S01]  /*15f40*/  ISETP.GT.AND P2, PT, R3, 0x30, PT ;  /* 0x000000300300780c */ /* 0x000fe20003f44270 */
[-C--:B------:R-:W-:Y:S01]  /*15f50*/  FMUL R158, R158, R2.reuse ;  /* 0x000000029e9e7220 */ /* 0x080fe20000400000 */
[-C--:B------:R-:W-:Y:S01]  /*15f60*/  FMUL R159, R159, R2.reuse ;  /* 0x000000029f9f7220 */ /* 0x080fe20000400000 */
[----:B------:R-:W-:Y:S01]  /*15f70*/  FMUL R160, R160, R2 ;  /* 0x00000002a0a07220 */ /* 0x000fe20000400000 */
[C---:B------:R-:W-:Y:S01]  /*15f80*/  ISETP.GT.AND P5, PT, R0.reuse, RZ, P2 ;  /* 0x000000ff0000720c */ /* 0x040fe200017a4270 */
[----:B------:R-:W-:Y:S01]  /*15f90*/  @P1 STG.E.U16 desc[UR52][R6.64+0x50], R156 ;  /* 0x0000509c06001986 */ /* 0x000fe2000c101534 */
[----:B------:R-:W-:-:S02]  /*15fa0*/  ISETP.GT.AND P1, PT, R0, 0x8, P2 ;  /* 0x000000080000780c */ /* 0x000fc40001724270 */
[C---:B------:R-:W-:Y:S01]  /*15fb0*/  ISETP.GT.AND P2, PT, R3.reuse, 0x38, PT ;  /* 0x000000380300780c */ /* 0x040fe20003f44270 */
[----:B------:R-:W-:Y:S01]  /*15fc0*/  @P3 STG.E.U16 desc[UR52][R6.64+0x52], R155 ;  /* 0x0000529b06003986 */ /* 0x000fe2000c101534 */
[----:B------:R-:W-:Y:S02]  /*15fd0*/  ISETP.GT.AND P3, PT, R0, 0x8, P0 ;  /* 0x000000080000780c */ /* 0x000fe40000764270 */
[----:B------:R-:W-:Y:S01]  /*15fe0*/  ISETP.GT.AND P0, PT, R3, 0x39, PT ;  /* 0x000000390300780c */ /* 0x000fe20003f04270 */
[-C--:B------:R-:W-:Y:S01]  /*15ff0*/  FMUL R161, R161, R2.reuse ;  /* 0x00000002a1a17220 */ /* 0x080fe20000400000 */
[-C--:B------:R-:W-:Y:S01]  /*16000*/  FMUL R162, R162, R2.reuse ;  /* 0x00000002a2a27220 */ /* 0x080fe20000400000 */
[-C--:B------:R-:W-:Y:S01]  /*16010*/  FMUL R163, R163, R2.reuse ;  /* 0x00000002a3a37220 */ /* 0x080fe20000400000 */
[----:B------:R-:W-:Y:S01]  /*16020*/  FMUL R164, R164, R2 ;  /* 0x00000002a4a47220 */ /* 0x000fe20000400000 */
[----:B------:R-:W-:Y:S01]  /*16030*/  @P5 STG.E.U16 desc[UR52][R4.64+0x60], R154 ;  /* 0x0000609a04005986 */ /* 0x000fe2000c101534 */
[----:B------:R-:W-:-:S03]  /*16040*/  ISETP.GT.AND P5, PT, R0, RZ, P2 ;  /* 0x000000ff0000720c */ /* 0x000fc600017a4270 */
[----:B------:R-:W-:Y:S01]  /*16050*/  @P4 STG.E.U16 desc[UR52][R4.64+0x62], R153 ;  /* 0x0000629904004986 */ /* 0x000fe2000c101534 */
[----:B------:R-:W-:-:S03]  /*16060*/  ISETP.GT.AND P4, PT, R0, RZ, P0 ;  /* 0x000000ff0000720c */ /* 0x000fc60000784270 */
[----:B------:R-:W-:Y:S01]  /*16070*/  @P1 STG.E.U16 desc[UR52][R6.64+0x60], R152 ;  /* 0x0000609806001986 */ /* 0x000fe2000c101534 */
[C---:B------:R-:W-:Y:S02]  /*16080*/  ISETP.GT.AND P1, PT, R0.reuse, 0x8, P2 ;  /* 0x000000080000780c */ /* 0x040fe40001724270 */
[C---:B------:R-:W-:Y:S01]  /*16090*/  ISETP.GT.AND P2, PT, R3.reuse, 0x40, PT ;  /* 0x000000400300780c */ /* 0x040fe20003f44270 */
[----:B------:R-:W-:Y:S01]  /*160a0*/  @P3 STG.E.U16 desc[UR52][R6.64+0x62], R21 ;  /* 0x0000621506003986 */ /* 0x000fe2000c101534 */
[C---:B------:R-:W-:Y:S02]  /*160b0*/  ISETP.GT.AND P3, PT, R0.reuse, 0x8, P0 ;  /* 0x000000080000780c */ /* 0x040fe40000764270 */
[----:B------:R-:W-:Y:S01]  /*160c0*/  ISETP.GT.AND P0, PT, R3, 0x41, PT ;  /* 0x000000410300780c */ /* 0x000fe20003f04270 */
        /* <DEDUP_REMOVED lines=12> */
[----:B------:R1:W-:Y:S01]  /*16190*/  @P4 STG.E.U16 desc[UR52][R4.64+0x82], R10 ;  /* 0x0000820a04004986 */ /* 0x0003e2000c101534 */
[----:B------:R-:W-:Y:S02]  /*161a0*/  ISETP.GT.AND P4, PT, R0, RZ, P0 ;  /* 0x000000ff0000720c */ /* 0x000fe40000784270 */
[----:B0-----:R-:W-:Y:S01]  /*161b0*/  F2FP.F16.F32.PACK_AB R8, RZ, R12 ;  /* 0x0000000cff08723e */ /* 0x001fe200000000ff */
[-C--:B------:R-:W-:Y:S01]  /*161c0*/  FMUL R165, R165, R2.reuse ;  /* 0x00000002a5a57220 */ /* 0x080fe20000400000 */
[-C--:B------:R-:W-:Y:S01]  /*161d0*/  FMUL R166, R166, R2.reuse ;  /* 0x00000002a6a67220 */ /* 0x080fe20000400000 */
[-C--:B------:R-:W-:Y:S01]  /*161e0*/  FMUL R167, R167, R2.reuse ;  /* 0x00000002a7a77220 */ /* 0x080fe20000400000 */
[-C--:B------:R-:W-:Y:S01]  /*161f0*/  FMUL R168, R168, R2.reuse ;  /* 0x00000002a8a87220 */ /* 0x080fe20000400000 */
[-C--:B------:R-:W-:Y:S01]  /*16200*/  FMUL R169, R169, R2.reuse ;  /* 0x00000002a9a97220 */ /* 0x080fe20000400000 */
[-C--:B------:R-:W-:Y:S01]  /*16210*/  FMUL R170, R170, R2.reuse ;  /* 0x00000002aaaa7220 */ /* 0x080fe20000400000 */
[-C--:B------:R-:W-:Y:S01]  /*16220*/  FMUL R171, R171, R2.reuse ;  /* 0x00000002abab7220 */ /* 0x080fe20000400000 */
[-C--:B------:R-:W-:Y:S01]  /*16230*/  FMUL R172, R172, R2.reuse ;  /* 0x00000002acac7220 */ /* 0x080fe20000400000 */
[----:B-1----:R-:W-:Y:S01]  /*16240*/  F2FP.F16.F32.PACK_AB R10, RZ, R11 ;  /* 0x0000000bff0a723e */ /* 0x002fe200000000ff */
[-C--:B------:R-:W-:Y:S01]  /*16250*/  FMUL R173, R173, R2.reuse ;  /* 0x00000002adad7220 */ /* 0x080fe20000400000 */
[-C--:B------:R-:W-:Y:S01]  /*16260*/  FMUL R174, R174, R2.reuse ;  /* 0x00000002aeae7220 */ /* 0x080fe20000400000 */
[-C--:B------:R-:W-:Y:S01]  /*16270*/  FMUL R175, R175, R2.reuse ;  /* 0x00000002afaf7220 */ /* 0x080fe20000400000 */
[----:B------:R-:W-:Y:S01]  /*16280*/  FMUL R176, R176, R2 ;  /* 0x00000002b0b07220 */ /* 0x000fe20000400000 */
[----:B------:R0:W-:Y:S01]  /*16290*/  @P1 STG.E.U16 desc[UR52][R6.64+0x80], R10 ;  /* 0x0000800a06001986 */ /* 0x0001e2000c101534 */
[----:B------:R-:W-:-:S02]  /*162a0*/  ISETP.GT.AND P1, PT, R0, 0x8, P2 ;  /* 0x000000080000780c */ /* 0x000fc40001724270 */
[C---:B------:R-:W-:Y:S01]  /*162b0*/  ISETP.GT.AND P2, PT, R3.reuse, 0x50, PT ;  /* 0x000000500300780c */ /* 0x040fe20003f44270 */
[----:B------:R1:W-:Y:S01]  /*162c0*/  @P3 STG.E.U16 desc[UR52][R6.64+0x82], R8 ;  /* 0x0000820806003986 */ /* 0x0003e2000c101534 */
[C---:B------:R-:W-:Y:S02]  /*162d0*/  ISETP.GT.AND P3, PT, R0.reuse, 0x8, P0 ;  /* 0x000000080000780c */ /* 0x040fe40000764270 */
[----:B------:R-:W-:Y:S01]  /*162e0*/  ISETP.GT.AND P0, PT, R3, 0x51, PT ;  /* 0x000000510300780c */ /* 0x000fe20003f04270 */
[----:B------:R-:W-:Y:S01]  /*162f0*/  @P5 STG.E.U16 desc[UR52][R4.64+0x90], R13 ;  /* 0x0000900d04005986 */ /* 0x000fe2000c101534 */
[----:B------:R-:W-:-:S03]  /*16300*/  ISETP.GT.AND P5, PT, R0, RZ, P2 ;  /* 0x000000ff0000720c */ /* 0x000fc600017a4270 */
[----:B------:R-:W-:Y:S01]  /*16310*/  @P4 STG.E.U16 desc[UR52][R4.64+0x92], R14 ;  /* 0x0000920e04004986 */ /* 0x000fe2000c101534 */
[----:B------:R-:W-:Y:S02]  /*16320*/  ISETP.GT.AND P4, PT, R0, RZ, P0 ;  /* 0x000000ff0000720c */ /* 0x000fe40000784270 */
[----:B0-----:R-:W-:Y:S01]  /*16330*/  F2FP.F16.F32.PACK_AB R10, RZ, R203 ;  /* 0x000000cbff0a723e */ /* 0x001fe200000000ff */
[----:B------:R-:W-:Y:S01]  /*16340*/  FMUL R177, R177, R2 ;  /* 0x00000002b1b17220 */ /* 0x000fe20000400000 */
[----:B-1----:R-:W-:Y:S01]  /*16350*/  F2FP.F16.F32.PACK_AB R8, RZ, R202 ;  /* 0x000000caff08723e */ /* 0x002fe200000000ff */
[-C--:B------:R-:W-:Y:S01]  /*16360*/  FMUL R178, R178, R2.reuse ;  /* 0x00000002b2b27220 */ /* 0x080fe20000400000 */
[----:B------:R-:W-:Y:S01]  /*16370*/  FMUL R179, R179, R2 ;  /* 0x00000002b3b37220 */ /* 0x000fe20000400000 */
[----:B------:R-:W-:Y:S01]  /*16380*/  @P1 STG.E.U16 desc[UR52][R6.64+0x90], R10 ;  /* 0x0000900a06001986 */ /* 0x000fe2000c101534 */
[C---:B------:R-:W-:Y:S02]  /*16390*/  ISETP.GT.AND P1, PT, R0.reuse, 0x8, P2 ;  /* 0x000000080000780c */ /* 0x040fe40001724270 */
[----:B------:R-:W-:Y:S01]  /*163a0*/  ISETP.GT.AND P2, PT, R3, 0x58, PT ;  /* 0x000000580300780c */ /* 0x000fe20003f44270 */
[----:B------:R0:W-:Y:S01]  /*163b0*/  @P3 STG.E.U16 desc[UR52][R6.64+0x92], R8 ;  /* 0x0000920806003986 */ /* 0x0001e2000c101534 */
[----:B------:R-:W-:-:S02]  /*163c0*/  ISETP.GT.AND P3, PT, R0, 0x8, P0 ;  /* 0x000000080000780c */ /* 0x000fc40000764270 */
        /* <DEDUP_REMOVED lines=74> */
[C---:B------:R-:W-:Y:S02]  /*16870*/  ISETP.GT.AND P4, PT, R0.reuse, RZ, P0 ;  /* 0x000000ff0000720c */ /* 0x040fe40000784270 */
[----:B------:R-:W-:Y:S01]  /*16880*/  F2FP.F16.F32.PACK_AB R234, RZ, R234 ;  /* 0x000000eaffea723e */ /* 0x000fe200000000ff */
[----:B------:R-:W-:Y:S01]  /*16890*/  @P1 STG.E.U16 desc[UR52][R6.64+0x110], R235 ;  /* 0x000110eb06001986 */ /* 0x000fe2000c101534 */
[----:B------:R-:W-:Y:S02]  /*168a0*/  F2FP.F16.F32.PACK_AB R232, RZ, R232 ;  /* 0x000000e8ffe8723e */ /* 0x000fe400000000ff */
[----:B------:R-:W-:Y:S01]  /*168b0*/  F2FP.F16.F32.PACK_AB R233, RZ, R233 ;  /* 0x000000e9ffe9723e */ /* 0x000fe200000000ff */
[----:B------:R-:W-:Y:S01]  /*168c0*/  @P3 STG.E.U16 desc[UR52][R6.64+0x112], R234 ;  /* 0x000112ea06003986 */ /* 0x000fe2000c101534 */
[----:B------:R-:W-:Y:S02]  /*168d0*/  ISETP.GT.AND P1, PT, R0, 0x8, P2 ;  /* 0x000000080000780c */ /* 0x000fe40001724270 */
[----:B------:R-:W-:Y:S01]  /*168e0*/  ISETP.GT.AND P2, PT, R3, 0x98, PT ;  /* 0x000000980300780c */ /* 0x000fe20003f44270 */
[-C--:B------:R-:W-:Y:S01]  /*168f0*/  FMUL R180, R180, R2.reuse ;  /* 0x00000002b4b47220 */ /* 0x080fe20000400000 */
[C---:B------:R-:W-:Y:S01]  /*16900*/  ISETP.GT.AND P3, PT, R0.reuse, 0x8, P0 ;  /* 0x000000080000780c */ /* 0x040fe20000764270 */
[----:B------:R-:W-:Y:S01]  /*16910*/  FMUL R181, R181, R2 ;  /* 0x00000002b5b57220 */ /* 0x000fe20000400000 */
[----:B------:R-:W-:Y:S01]  /*16920*/  ISETP.GT.AND P0, PT, R3, 0x99, PT ;  /* 0x000000990300780c */ /* 0x000fe20003f04270 */
[----:B------:R-:W-:Y:S01]  /*16930*/  @P5 STG.E.U16 desc[UR52][R4.64+0x120], R232 ;  /* 0x000120e804005986 */ /* 0x000fe2000c101534 */
[----:B------:R-:W-:-:S03]  /*16940*/  ISETP.GT.AND P5, PT, R0, RZ, P2 ;  /* 0x000000ff0000720c */ /* 0x000fc600017a4270 */
[----:B------:R-:W-:Y:S01]  /*16950*/  @P4 STG.E.U16 desc[UR52][R4.64+0x122], R233 ;  /* 0x000122e904004986 */ /* 0x000fe2000c101534 */
[----:B------:R-:W-:Y:S02]  /*16960*/  ISETP.GT.AND P4, PT, R0, RZ, P0 ;  /* 0x000000ff0000720c */ /* 0x000fe40000784270 */
[----:B0-----:R-:W-:Y:S01]  /*16970*/  F2FP.F16.F32.PACK_AB R8, RZ, R147 ;  /* 0x00000093ff08723e */ /* 0x001fe200000000ff */
[----:B------:R-:W-:Y:S01]  /*16980*/  FMUL R182, R182, R2 ;  /* 0x00000002b6b67220 */ /* 0x000fe20000400000 */
[----:B------:R-:W-:Y:S01]  /*16990*/  F2FP.F16.F32.PACK_AB R10, RZ, R148 ;  /* 0x00000094ff0a723e */ /* 0x000fe200000000ff */
[-C--:B------:R-:W-:Y:S01]  /*169a0*/  FMUL R183, R183, R2.reuse ;  /* 0x00000002b7b77220 */ /* 0x080fe20000400000 */
[----:B------:R-:W-:Y:S01]  /*169b0*/  FMUL R184, R184, R2 ;  /* 0x00000002b8b87220 */ /* 0x000fe20000400000 */
[----:B------:R0:W-:Y:S01]  /*169c0*/  @P1 STG.E.U16 desc[UR52][R6.64+0x120], R8 ;  /* 0x0001200806001986 */ /* 0x0001e2000c101534 */
[C---:B------:R-:W-:Y:S02]  /*169d0*/  ISETP.GT.AND P1, PT, R0.reuse, 0x8, P2 ;  /* 0x000000080000780c */ /* 0x040fe40001724270 */
[----:B------:R-:W-:Y:S01]  /*169e0*/  ISETP.GT.AND P2, PT, R3, 0xa0, PT ;  /* 0x000000a00300780c */ /* 0x000fe20003f44270 */
[----:B------:R1:W-:Y:S01]  /*169f0*/  @P3 STG.E.U16 desc[UR52][R6.64+0x122], R10 ;  /* 0x0001220a06003986 */ /* 0x0003e2000c101534 */
[----:B------:R-:W-:-:S02]  /*16a00*/  ISETP.GT.AND P3, PT, R0, 0x8, P0 ;  /* 0x000000080000780c */ /* 0x000fc40000764270 */
[----:B------:R-:W-:Y:S01]  /*16a10*/  ISETP.GT.AND P0, PT, R3, 0xa1, PT ;  /* 0x000000a10300780c */ /* 0x000fe20003f04270 */
[----:B------:R-:W-:Y:S01]  /*16a20*/  @P5 STG.E.U16 desc[UR52][R4.64+0x130], R236 ;  /* 0x000130ec04005986 */ /* 0x000fe2000c101534 */
[C---:B------:R-:W-:Y:S02]  /*16a30*/  ISETP.GT.AND P5, PT, R0.reuse, RZ, P2 ;  /* 0x000000ff0000720c */ /* 0x040fe400017a4270 */
[----:B0-----:R-:W-:Y:S01]  /*16a40*/  F2FP.F16.F32.PACK_AB R8, RZ, R149 ;  /* 0x00000095ff08723e */ /* 0x001fe200000000ff */
[----:B------:R-:W-:Y:S01]  /*16a50*/  @P4 STG.E.U16 desc[UR52][R4.64+0x132], R237 ;  /* 0x000132ed04004986 */ /* 0x000fe2000c101534 */
[----:B------:R-:W-:Y:S02]  /*16a60*/  ISETP.GT.AND P4, PT, R0, RZ, P0 ;  /* 0x000000ff0000720c */ /* 0x000fe40000784270 */
[----:B-1----:R-:W-:Y:S01]  /*16a70*/  F2FP.F16.F32.PACK_AB R10, RZ, R150 ;  /* 0x00000096ff0a723e */ /* 0x002fe200000000ff */
[-C--:B------:R-:W-:Y:S01]  /*16a80*/  FMUL R185, R185, R2.reuse ;  /* 0x00000002b9b97220 */ /* 0x080fe20000400000 */
[----:B------:R-:W-:Y:S01]  /*16a90*/  PRMT R11, R8, 0x7610, R11 ;  /* 0x00007610080b7816 */ /* 0x000fe2000000000b */
[-C--:B------:R-:W-:Y:S01]  /*16aa0*/  FMUL R186, R186, R2.reuse ;  /* 0x00000002baba7220 */ /* 0x080fe20000400000 */
[----:B------:R-:W-:Y:S01]  /*16ab0*/  F2FP.F16.F32.PACK_AB R8, RZ, R151 ;  /* 0x00000097ff08723e */ /* 0x000fe200000000ff */
[-C--:B------:R-:W-:Y:S01]  /*16ac0*/  FMUL R187, R187, R2.reuse ;  /* 0x00000002bbbb7220 */ /* 0x080fe20000400000 */
[----:B------:R-:W-:Y:S01]  /*16ad0*/  PRMT R12, R10, 0x7610, R12 ;  /* 0x000076100a0c7816 */ /* 0x000fe2000000000c */
[----:B------:R-:W-:Y:S01]  /*16ae0*/  FMUL R188, R188, R2 ;  /* 0x00000002bcbc7220 */ /* 0x000fe20000400000 */
[----:B------:R-:W-:Y:S01]  /*16af0*/  F2FP.F16.F32.PACK_AB R10, RZ, R23 ;  /* 0x00000017ff0a723e */ /* 0x000fe200000000ff */
[----:B------:R-:W-:Y:S01]  /*16b00*/  @P1 STG.E.U16 desc[UR52][R6.64+0x130], R11 ;  /* 0x0001300b06001986 */ /* 0x000fe2000c101534 */
[----:B------:R-:W-:-:S02]  /*16b10*/  PRMT R13, R8, 0x7610, R13 ;  /* 0x00007610080d7816 */ /* 0x000fc4000000000d */
[----:B------:R-:W-:Y:S01]  /*16b20*/  PRMT R14, R10, 0x7610, R14 ;  /* 0x000076100a0e7816 */ /* 0x000fe2000000000e */
[----:B------:R-:W-:Y:S01]  /*16b30*/  @P3 STG.E.U16 desc[UR52][R6.64+0x132], R12 ;  /* 0x0001320c06003986 */ /* 0x000fe2000c101534 */
[C---:B------:R-:W-:Y:S02]  /*16b40*/  ISETP.GT.AND P1, PT, R0.reuse, 0x8, P2 ;  /* 0x000000080000780c */ /* 0x040fe40001724270 */
[----:B------:R-:W-:Y:S01]  /*16b50*/  ISETP.GT.AND P2, PT, R3, 0xa8, PT ;  /* 0x000000a80300780c */ /* 0x000fe20003f44270 */
[-C--:B------:R-:W-:Y:S01]  /*16b60*/  FMUL R189, R189, R2.reuse ;  /* 0x00000002bdbd7220 */ /* 0x080fe20000400000 */
[----:B------:R-:W-:Y:S01]  /*16b70*/  ISETP.GT.AND P3, PT, R0, 0x8, P0 ;  /* 0x000000080000780c */ /* 0x000fe20000764270 */
[----:B------:R-:W-:Y:S01]  /*16b80*/  FMUL R190, R190, R2 ;  /* 0x00000002bebe7220 */ /* 0x000fe20000400000 */
[----:B------:R-:W-:Y:S01]  /*16b90*/  ISETP.GT.AND P0, PT, R3, 0xa9, PT ;  /* 0x000000a90300780c */ /* 0x000fe20003f04270 */
[----:B------:R-:W-:Y:S01]  /*16ba0*/  @P5 STG.E.U16 desc[UR52][R4.64+0x140], R13 ;  /* 0x0001400d04005986 */ /* 0x000fe2000c101534 */
[----:B------:R-:W-:-:S03]  /*16bb0*/  ISETP.GT.AND P5, PT, R0, RZ, P2 ;  /* 0x000000ff0000720c */ /* 0x000fc600017a4270 */
[----:B------:R-:W-:Y:S01]  /*16bc0*/  @P4 STG.E.U16 desc[UR52][R4.64+0x142], R14 ;  /* 0x0001420e04004986 */ /* 0x000fe2000c101534 */
[----:B------:R-:W-:Y:S02]  /*16bd0*/  ISETP.GT.AND P4, PT, R0, RZ, P0 ;  /* 0x000000ff0000720c */ /* 0x000fe40000784270 */
[----:B------:R-:W-:Y:S01]  /*16be0*/  F2FP.F16.F32.PACK_AB R8, RZ, R22 ;  /* 0x00000016ff08723e */ /* 0x000fe200000000ff */
[----:B------:R-:W-:Y:S01]  /*16bf0*/  FMUL R191, R191, R2 ;  /* 0x00000002bfbf7220 */ /* 0x000fe20000400000 */
[----:B------:R-:W-:Y:S01]  /*16c00*/  F2FP.F16.F32.PACK_AB R10, RZ, R16 ;  /* 0x00000010ff0a723e */ /* 0x000fe200000000ff */
[----:B------:R-:W-:Y:S01]  /*16c10*/  FMUL R192, R192, R2 ;  /* 0x00000002c0c07220 */ /* 0x000fe20000400000 */
[----:B------:R-:W-:Y:S01]  /*16c20*/  F2FP.F16.F32.PACK_AB R157, RZ, R157 ;  /* 0x0000009dff9d723e */ /* 0x000fe200000000ff */
[----:B------:R-:W-:Y:S01]  /*16c30*/  @P1 STG.E.U16 desc[UR52][R6.64+0x140], R8 ;  /* 0x0001400806001986 */ /* 0x000fe2000c101534 */
[----:B------:R-:W-:Y:S02]  /*16c40*/  F2FP.F16.F32.PACK_AB R158, RZ, R158 ;  /* 0x0000009eff9e723e */ /* 0x000fe400000000ff */
[----:B------:R-:W-:Y:S01]  /*16c50*/  ISETP.GT.AND P1, PT, R0, 0x8, P2 ;  /* 0x000000080000780c */ /* 0x000fe20001724270 */
[----:B------:R-:W-:Y:S01]  /*16c60*/  @P3 STG.E.U16 desc[UR52][R6.64+0x142], R10 ;  /* 0x0001420a06003986 */ /* 0x000fe2000c101534 */
[----:B------:R-:W-:-:S02]  /*16c70*/  ISETP.GT.AND P2, PT, R3, 0xb0, PT ;  /* 0x000000b00300780c */ /* 0x000fc40003f44270 */
[C---:B------:R-:W-:Y:S01]  /*16c80*/  ISETP.GT.AND P3, PT, R0.reuse, 0x8, P0 ;  /* 0x000000080000780c */ /* 0x040fe20000764270 */
        /* <DEDUP_REMOVED lines=153> */
[----:B------:R-:W-:Y:S01]  /*17620*/  @P5 STG.E.U16 desc[UR52][R4.64+0x1e0], R193 ;  /* 0x0001e0c104005986 */ /* 0x000fe2000c101534 */
[----:B------:R-:W-:-:S03]  /*17630*/  ISETP.GT.AND P1, PT, R3, 0xf9, PT ;  /* 0x000000f90300780c */ /* 0x000fc60003f24270 */
[----:B------:R-:W-:Y:S01]  /*17640*/  @P4 STG.E.U16 desc[UR52][R4.64+0x1e2], R194 ;  /* 0x0001e2c204004986 */ /* 0x000fe2000c101534 */
[----:B------:R-:W-:Y:S02]  /*17650*/  ISETP.GT.AND P4, PT, R0, RZ, P3 ;  /* 0x000000ff0000720c */ /* 0x000fe40001f84270 */
[----:B------:R-:W-:Y:S01]  /*17660*/  F2FP.F16.F32.PACK_AB R195, RZ, R195 ;  /* 0x000000c3ffc3723e */ /* 0x000fe200000000ff */
[-C--:B------:R-:W-:Y:S01]  /*17670*/  FMUL R44, R44, R2.reuse ;  /* 0x000000022c2c7220 */ /* 0x080fe20000400000 */
[C---:B------:R-:W-:Y:S01]  /*17680*/  ISETP.GT.AND P5, PT, R0.reuse, RZ, P1 ;  /* 0x000000ff0000720c */ /* 0x040fe20000fa4270 */
[----:B------:R-:W-:Y:S01]  /*17690*/  FMUL R45, R45, R2 ;  /* 0x000000022d2d7220 */ /* 0x000fe20000400000 */
[----:B------:R-:W-:Y:S01]  /*176a0*/  F2FP.F16.F32.PACK_AB R196, RZ, R196 ;  /* 0x000000c4ffc4723e */ /* 0x000fe200000000ff */
[----:B------:R-:W-:Y:S01]  /*176b0*/  @P2 STG.E.U16 desc[UR52][R6.64+0x1e0], R195 ;  /* 0x0001e0c306002986 */ /* 0x000fe2000c101534 */
[----:B------:R-:W-:Y:S02]  /*176c0*/  F2FP.F16.F32.PACK_AB R197, RZ, R197 ;  /* 0x000000c5ffc5723e */ /* 0x000fe400000000ff */
[----:B------:R-:W-:Y:S01]  /*176d0*/  ISETP.GT.AND P3, PT, R0, 0x8, P3 ;  /* 0x000000080000780c */ /* 0x000fe20001f64270 */
[-C--:B------:R-:W-:Y:S01]  /*176e0*/  FMUL R46, R46, R2.reuse ;  /* 0x000000022e2e7220 */ /* 0x080fe20000400000 */
[----:B------:R-:W-:Y:S01]  /*176f0*/  ISETP.GT.AND P2, PT, R3, 0x100, PT ;  /* 0x000001000300780c */ /* 0x000fe20003f44270 */
[-C--:B------:R-:W-:Y:S01]  /*17700*/  FMUL R47, R47, R2.reuse ;  /* 0x000000022f2f7220 */ /* 0x080fe20000400000 */
[----:B------:R-:W-:Y:S01]  /*17710*/  ISETP.GT.AND P1, PT, R0, 0x8, P1 ;  /* 0x000000080000780c */ /* 0x000fe20000f24270 */
[----:B---3--:R-:W-:Y:S01]  /*17720*/  FMUL R9, R9, R2 ;  /* 0x0000000209097220 */ /* 0x008fe20000400000 */
[----:B------:R-:W-:Y:S01]  /*17730*/  F2FP.F16.F32.PACK_AB R198, RZ, R198 ;  /* 0x000000c6ffc6723e */ /* 0x000fe200000000ff */
[----:B------:R-:W-:Y:S01]  /*17740*/  @P0 STG.E.U16 desc[UR52][R6.64+0x1e2], R196 ;  /* 0x0001e2c406000986 */ /* 0x000fe2000c101534 */
[----:B------:R-:W-:-:S03]  /*17750*/  ISETP.GT.AND P0, PT, R3, 0x101, PT ;  /* 0x000001010300780c */ /* 0x000fc60003f04270 */
[----:B------:R-:W-:Y:S01]  /*17760*/  @P4 STG.E.U16 desc[UR52][R4.64+0x1f0], R197 ;  /* 0x0001f0c504004986 */ /* 0x000fe2000c101534 */
[C---:B------:R-:W-:Y:S02]  /*17770*/  ISETP.GT.AND P4, PT, R0.reuse, RZ, P2 ;  /* 0x000000ff0000720c */ /* 0x040fe40001784270 */
[----:B------:R-:W-:Y:S01]  /*17780*/  F2FP.F16.F32.PACK_AB R9, RZ, R9 ;  /* 0x00000009ff09723e */ /* 0x000fe200000000ff */
[----:B------:R-:W-:Y:S01]  /*17790*/  @P5 STG.E.U16 desc[UR52][R4.64+0x1f2], R198 ;  /* 0x0001f2c604005986 */ /* 0x000fe2000c101534 */
[----:B------:R-:W-:Y:S02]  /*177a0*/  F2FP.F16.F32.PACK_AB R199, RZ, R199 ;  /* 0x000000c7ffc7723e */ /* 0x000fe400000000ff */
[C---:B------:R-:W-:Y:S01]  /*177b0*/  ISETP.GT.AND P5, PT, R0.reuse, RZ, P0 ;  /* 0x000000ff0000720c */ /* 0x040fe200007a4270 */
[----:B------:R-:W-:Y:S01]  /*177c0*/  @P3 STG.E.U16 desc[UR52][R6.64+0x1f0], R9 ;  /* 0x0001f00906003986 */ /* 0x000fe2000c101534 */
[----:B------:R-:W-:Y:S02]  /*177d0*/  F2FP.F16.F32.PACK_AB R24, RZ, R24 ;  /* 0x00000018ff18723e */ /* 0x000fe400000000ff */
[----:B------:R-:W-:Y:S01]  /*177e0*/  ISETP.GT.AND P2, PT, R0, 0x8, P2 ;  /* 0x000000080000780c */ /* 0x000fe20001744270 */
[----:B------:R-:W-:Y:S01]  /*177f0*/  @P1 STG.E.U16 desc[UR52][R6.64+0x1f2], R199 ;  /* 0x0001f2c706001986 */ /* 0x000fe2000c101534 */
[----:B------:R-:W-:-:S02]  /*17800*/  ISETP.GT.AND P1, PT, R3, 0x108, PT ;  /* 0x000001080300780c */ /* 0x000fc40003f24270 */
[----:B------:R-:W-:Y:S01]  /*17810*/  F2FP.F16.F32.PACK_AB R25, RZ, R25 ;  /* 0x00000019ff19723e */ /* 0x000fe200000000ff */
[----:B------:R-:W-:Y:S01]  /*17820*/  @P4 STG.E.U16 desc[UR52][R4.64+0x200], R24 ;  /* 0x0002001804004986 */ /* 0x000fe2000c101534 */
[----:B------:R-:W-:Y:S02]  /*17830*/  ISETP.GT.AND P3, PT, R0, 0x8, P0 ;  /* 0x000000080000780c */ /* 0x000fe40000764270 */
[----:B------:R-:W-:Y:S01]  /*17840*/  ISETP.GT.AND P0, PT, R3, 0x109, PT ;  /* 0x000001090300780c */ /* 0x000fe20003f04270 */
[----:B------:R-:W-:Y:S01]  /*17850*/  FMUL R48, R48, R2 ;  /* 0x0000000230307220 */ /* 0x000fe20000400000 */
[C---:B------:R-:W-:Y:S01]  /*17860*/  ISETP.GT.AND P4, PT, R0.reuse, RZ, P1 ;  /* 0x000000ff0000720c */ /* 0x040fe20000f84270 */
[----:B------:R-:W-:Y:S01]  /*17870*/  @P5 STG.E.U16 desc[UR52][R4.64+0x202], R25 ;  /* 0x0002021904005986 */ /* 0x000fe2000c101534 */
[----:B------:R-:W-:Y:S02]  /*17880*/  F2FP.F16.F32.PACK_AB R26, RZ, R26 ;  /* 0x0000001aff1a723e */ /* 0x000fe400000000ff */
[----:B------:R-:W-:Y:S01]  /*17890*/  ISETP.GT.AND P5, PT, R0, RZ, P0 ;  /* 0x000000ff0000720c */ /* 0x000fe200007a4270 */
[----:B------:R-:W-:Y:S01]  /*178a0*/  FMUL R49, R49, R2 ;  /* 0x0000000231317220 */ /* 0x000fe20000400000 */
[----:B------:R-:W-:Y:S01]  /*178b0*/  F2FP.F16.F32.PACK_AB R27, RZ, R27 ;  /* 0x0000001bff1b723e */ /* 0x000fe200000000ff */
[----:B------:R-:W-:Y:S01]  /*178c0*/  @P2 STG.E.U16 desc[UR52][R6.64+0x200], R26 ;  /* 0x0002001a06002986 */ /* 0x000fe2000c101534 */
[----:B------:R-:W-:-:S02]  /*178d0*/  F2FP.F16.F32.PACK_AB R28, RZ, R28 ;  /* 0x0000001cff1c723e */ /* 0x000fc400000000ff */
[----:B------:R-:W-:Y:S01]  /*178e0*/  ISETP.GT.AND P2, PT, R0, 0x8, P1 ;  /* 0x000000080000780c */ /* 0x000fe20000f44270 */
[----:B------:R-:W-:Y:S01]  /*178f0*/  FMUL R50, R50, R2 ;  /* 0x0000000232327220 */ /* 0x000fe20000400000 */
[C---:B------:R-:W-:Y:S01]  /*17900*/  ISETP.GT.AND P1, PT, R3.reuse, 0x110, PT ;  /* 0x000001100300780c */ /* 0x040fe20003f24270 */
[----:B------:R-:W-:Y:S01]  /*17910*/  @P3 STG.E.U16 desc[UR52][R6.64+0x202], R27 ;  /* 0x0002021b06003986 */ /* 0x000fe2000c101534 */
[----:B------:R-:W-:Y:S02]  /*17920*/  F2FP.F16.F32.PACK_AB R29, RZ, R29 ;  /* 0x0000001dff1d723e */ /* 0x000fe400000000ff */
[C---:B------:R-:W-:Y:S01]  /*17930*/  ISETP.GT.AND P3, PT, R0.reuse, 0x8, P0 ;  /* 0x000000080000780c */ /* 0x040fe20000764270 */
[----:B------:R-:W-:Y:S01]  /*17940*/  @P4 STG.E.U16 desc[UR52][R4.64+0x210], R28 ;  /* 0x0002101c04004986 */ /* 0x000fe2000c101534 */
[----:B------:R-:W-:Y:S02]  /*17950*/  ISETP.GT.AND P0, PT, R3, 0x111, PT ;  /* 0x000001110300780c */ /* 0x000fe40003f04270 */
[----:B------:R-:W-:Y:S01]  /*17960*/  ISETP.GT.AND P4, PT, R0, RZ, P1 ;  /* 0x000000ff0000720c */ /* 0x000fe20000f84270 */
[----:B------:R-:W-:Y:S01]  /*17970*/  @P5 STG.E.U16 desc[UR52][R4.64+0x212], R29 ;  /* 0x0002121d04005986 */ /* 0x000fe2000c101534 */
[----:B------:R-:W-:-:S02]  /*17980*/  F2FP.F16.F32.PACK_AB R30, RZ, R30 ;  /* 0x0000001eff1e723e */ /* 0x000fc400000000ff */
[C---:B------:R-:W-:Y:S01]  /*17990*/  ISETP.GT.AND P5, PT, R0.reuse, RZ, P0 ;  /* 0x000000ff0000720c */ /* 0x040fe200007a4270 */
[----:B------:R-:W-:Y:S01]  /*179a0*/  FMUL R51, R51, R2 ;  /* 0x0000000233337220 */ /* 0x000fe20000400000 */
[----:B------:R-:W-:Y:S01]  /*179b0*/  F2FP.F16.F32.PACK_AB R31, RZ, R31 ;  /* 0x0000001fff1f723e */ /* 0x000fe200000000ff */
[----:B------:R-:W-:Y:S01]  /*179c0*/  @P2 STG.E.U16 desc[UR52][R6.64+0x210], R30 ;  /* 0x0002101e06002986 */ /* 0x000fe2000c101534 */
[----:B------:R-:W-:Y:S02]  /*179d0*/  F2FP.F16.F32.PACK_AB R32, RZ, R32 ;  /* 0x00000020ff20723e */ /* 0x000fe400000000ff */
[----:B------:R-:W-:Y:S01]  /*179e0*/  ISETP.GT.AND P2, PT, R0, 0x8, P1 ;  /* 0x000000080000780c */ /* 0x000fe20000f44270 */
[----:B------:R-:W-:Y:S01]  /*179f0*/  FMUL R52, R52, R2 ;  /* 0x0000000234347220 */ /* 0x000fe20000400000 */
[----:B------:R-:W-:Y:S01]  /*17a00*/  ISETP.GT.AND P1, PT, R3, 0x118, PT ;  /* 0x000001180300780c */ /* 0x000fe20003f24270 */
[----:B------:R-:W-:Y:S01]  /*17a10*/  @P3 STG.E.U16 desc[UR52][R6.64+0x212], R31 ;  /* 0x0002121f06003986 */ /* 0x000fe2000c101534 */
[----:B------:R-:W-:-:S02]  /*17a20*/  F2FP.F16.F32.PACK_AB R33, RZ, R33 ;  /* 0x00000021ff21723e */ /* 0x000fc400000000ff */
[C---:B------:R-:W-:Y:S01]  /*17a30*/  ISETP.GT.AND P3, PT, R0.reuse, 0x8, P0 ;  /* 0x000000080000780c */ /* 0x040fe20000764270 */
[----:B------:R-:W-:Y:S01]  /*17a40*/  @P4 STG.E.U16 desc[UR52][R4.64+0x220], R32 ;  /* 0x0002202004004986 */ /* 0x000fe2000c101534 */
[----:B------:R-:W-:Y:S02]  /*17a50*/  ISETP.GT.AND P0, PT, R3, 0x119, PT ;  /* 0x000001190300780c */ /* 0x000fe40003f04270 */
        /* <DEDUP_REMOVED lines=116> */
[----:B------:R-:W2:Y:S01]  /*181a0*/  LDL.LU R146, [R1+0x238] ;  /* 0x0002380001927983 */ /* 0x000ea20000300800 */
[----:B------:R-:W-:Y:S02]  /*181b0*/  F2FP.F16.F32.PACK_AB R63, RZ, R63 ;  /* 0x0000003fff3f723e */ /* 0x000fe400000000ff */
[----:B------:R-:W-:Y:S01]  /*181c0*/  F2FP.F16.F32.PACK_AB R64, RZ, R64 ;  /* 0x00000040ff40723e */ /* 0x000fe200000000ff */
[----:B------:R-:W-:Y:S01]  /*181d0*/  @P2 STG.E.U16 desc[UR52][R6.64+0x290], R62 ;  /* 0x0002903e06002986 */ /* 0x000fe2000c101534 */
[----:B------:R-:W-:Y:S02]  /*181e0*/  ISETP.GT.AND P2, PT, R0, 0x8, P1 ;  /* 0x000000080000780c */ /* 0x000fe40000f44270 */
[----:B------:R-:W-:Y:S01]  /*181f0*/  ISETP.GT.AND P1, PT, R3, 0x158, PT ;  /* 0x000001580300780c */ /* 0x000fe20003f24270 */
[----:B------:R-:W-:Y:S01]  /*18200*/  @P3 STG.E.U16 desc[UR52][R6.64+0x292], R63 ;  /* 0x0002923f06003986 */ /* 0x000fe2000c101534 */
[----:B------:R-:W-:-:S02]  /*18210*/  F2FP.F16.F32.PACK_AB R65, RZ, R65 ;  /* 0x00000041ff41723e */ /* 0x000fc400000000ff */
[C---:B------:R-:W-:Y:S01]  /*18220*/  ISETP.GT.AND P3, PT, R0.reuse, 0x8, P0 ;  /* 0x000000080000780c */ /* 0x040fe20000764270 */
[----:B------:R-:W-:Y:S01]  /*18230*/  @P4 STG.E.U16 desc[UR52][R4.64+0x2a0], R64 ;  /* 0x0002a04004004986 */ /* 0x000fe2000c101534 */
[----:B------:R-:W-:Y:S02]  /*18240*/  ISETP.GT.AND P0, PT, R3, 0x159, PT ;  /* 0x000001590300780c */ /* 0x000fe40003f04270 */
[----:B------:R-:W-:Y:S01]  /*18250*/  ISETP.GT.AND P4, PT, R0, RZ, P1 ;  /* 0x000000ff0000720c */ /* 0x000fe20000f84270 */
[----:B------:R-:W3:Y:S01]  /*18260*/  LDL.LU R147, [R1+0x234] ;  /* 0x0002340001937983 */ /* 0x000ee20000300800 */
[----:B------:R-:W-:Y:S01]  /*18270*/  FMUL R67, R67, R2 ;  /* 0x0000000243437220 */ /* 0x000fe20000400000 */
[----:B------:R-:W-:Y:S02]  /*18280*/  F2FP.F16.F32.PACK_AB R66, RZ, R66 ;  /* 0x00000042ff42723e */ /* 0x000fe400000000ff */
[----:B------:R-:W3:Y:S01]  /*18290*/  LDL.LU R148, [R1+0x230] ;  /* 0x0002300001947983 */ /* 0x000ee20000300800 */
[----:B------:R-:W-:-:S03]  /*182a0*/  FMUL R68, R68, R2 ;  /* 0x0000000244447220 */ /* 0x000fc60000400000 */
[----:B------:R-:W3:Y:S04]  /*182b0*/  LDL.LU R149, [R1+0x22c] ;  /* 0x00022c0001957983 */ /* 0x000ee80000300800 */
[----:B------:R-:W-:Y:S01]  /*182c0*/  @P5 STG.E.U16 desc[UR52][R4.64+0x2a2], R65 ;  /* 0x0002a24104005986 */ /* 0x000fe2000c101534 */
[----:B------:R-:W-:Y:S01]  /*182d0*/  ISETP.GT.AND P5, PT, R0, RZ, P0 ;  /* 0x000000ff0000720c */ /* 0x000fe200007a4270 */
[----:B------:R-:W-:Y:S01]  /*182e0*/  FMUL R69, R69, R2 ;  /* 0x0000000245457220 */ /* 0x000fe20000400000 */
[----:B------:R-:W-:Y:S01]  /*182f0*/  F2FP.F16.F32.PACK_AB R67, RZ, R67 ;  /* 0x00000043ff43723e */ /* 0x000fe200000000ff */
[----:B------:R-:W3:Y:S01]  /*18300*/  LDL.LU R150, [R1+0x228] ;  /* 0x0002280001967983 */ /* 0x000ee20000300800 */
[----:B------:R-:W-:-:S03]  /*18310*/  F2FP.F16.F32.PACK_AB R68, RZ, R68 ;  /* 0x00000044ff44723e */ /* 0x000fc600000000ff */
[----:B------:R-:W-:Y:S01]  /*18320*/  @P2 STG.E.U16 desc[UR52][R6.64+0x2a0], R66 ;  /* 0x0002a04206002986 */ /* 0x000fe2000c101534 */
[----:B------:R-:W-:Y:S02]  /*18330*/  ISETP.GT.AND P2, PT, R0, 0x8, P1 ;  /* 0x000000080000780c */ /* 0x000fe40000f44270 */
[C---:B------:R-:W-:Y:S01]  /*18340*/  ISETP.GT.AND P1, PT, R3.reuse, 0x160, PT ;  /* 0x000001600300780c */ /* 0x040fe20003f24270 */
[----:B------:R-:W3:Y:S01]  /*18350*/  LDL.LU R151, [R1+0x224] ;  /* 0x0002240001977983 */ /* 0x000ee20000300800 */
[----:B------:R-:W-:Y:S01]  /*18360*/  F2FP.F16.F32.PACK_AB R69, RZ, R69 ;  /* 0x00000045ff45723e */ /* 0x000fe200000000ff */
[-C--:B------:R-:W-:Y:S02]  /*18370*/  FMUL R70, R70, R2.reuse ;  /* 0x0000000246467220 */ /* 0x080fe40000400000 */
[----:B------:R-:W-:Y:S01]  /*18380*/  @P3 STG.E.U16 desc[UR52][R6.64+0x2a2], R67 ;  /* 0x0002a24306003986 */ /* 0x000fe2000c101534 */
[C---:B------:R-:W-:Y:S02]  /*18390*/  ISETP.GT.AND P3, PT, R0.reuse, 0x8, P0 ;  /* 0x000000080000780c */ /* 0x040fe40000764270 */
[----:B------:R-:W-:Y:S01]  /*183a0*/  ISETP.GT.AND P0, PT, R3, 0x161, PT ;  /* 0x000001610300780c */ /* 0x000fe20003f04270 */
[----:B------:R-:W-:Y:S01]  /*183b0*/  @P4 STG.E.U16 desc[UR52][R4.64+0x2b0], R68 ;  /* 0x0002b04404004986 */ /* 0x000fe2000c101534 */
[----:B------:R-:W-:Y:S01]  /*183c0*/  ISETP.GT.AND P4, PT, R0, RZ, P1 ;  /* 0x000000ff0000720c */ /* 0x000fe20000f84270 */
[----:B------:R-:W-:Y:S01]  /*183d0*/  FMUL R71, R71, R2 ;  /* 0x0000000247477220 */ /* 0x000fe20000400000 */
[----:B------:R-:W-:Y:S01]  /*183e0*/  F2FP.F16.F32.PACK_AB R70, RZ, R70 ;  /* 0x00000046ff46723e */ /* 0x000fe200000000ff */
[----:B------:R-:W-:Y:S01]  /*183f0*/  @P5 STG.E.U16 desc[UR52][R4.64+0x2b2], R69 ;  /* 0x0002b24504005986 */ /* 0x000fe2000c101534 */
[-C--:B------:R-:W-:Y:S01]  /*18400*/  FMUL R72, R72, R2.reuse ;  /* 0x0000000248487220 */ /* 0x080fe20000400000 */
[----:B------:R-:W-:Y:S01]  /*18410*/  ISETP.GT.AND P5, PT, R0, RZ, P0 ;  /* 0x000000ff0000720c */ /* 0x000fe200007a4270 */
[----:B------:R-:W-:Y:S01]  /*18420*/  FMUL R73, R73, R2 ;  /* 0x0000000249497220 */ /* 0x000fe20000400000 */
[----:B------:R-:W-:Y:S01]  /*18430*/  F2FP.F16.F32.PACK_AB R71, RZ, R71 ;  /* 0x00000047ff47723e */ /* 0x000fe200000000ff */
[----:B------:R-:W-:Y:S01]  /*18440*/  @P2 STG.E.U16 desc[UR52][R6.64+0x2b0], R70 ;  /* 0x0002b04606002986 */ /* 0x000fe2000c101534 */
[----:B------:R-:W-:-:S02]  /*18450*/  F2FP.F16.F32.PACK_AB R72, RZ, R72 ;  /* 0x00000048ff48723e */ /* 0x000fc400000000ff */
[----:B------:R-:W-:Y:S01]  /*18460*/  ISETP.GT.AND P2, PT, R0, 0x8, P1 ;  /* 0x000000080000780c */ /* 0x000fe20000f44270 */
[-C--:B------:R-:W-:Y:S01]  /*18470*/  FMUL R74, R74, R2.reuse ;  /* 0x000000024a4a7220 */ /* 0x080fe20000400000 */
[C---:B------:R-:W-:Y:S01]  /*18480*/  ISETP.GT.AND P1, PT, R3.reuse, 0x168, PT ;  /* 0x000001680300780c */ /* 0x040fe20003f24270 */
[----:B------:R-:W-:Y:S01]  /*18490*/  @P3 STG.E.U16 desc[UR52][R6.64+0x2b2], R71 ;  /* 0x0002b24706003986 */ /* 0x000fe2000c101534 */
[----:B------:R-:W-:Y:S02]  /*184a0*/  F2FP.F16.F32.PACK_AB R73, RZ, R73 ;  /* 0x00000049ff49723e */ /* 0x000fe400000000ff */
[C---:B------:R-:W-:Y:S01]  /*184b0*/  ISETP.GT.AND P3, PT, R0.reuse, 0x8, P0 ;  /* 0x000000080000780c */ /* 0x040fe20000764270 */
[----:B------:R-:W-:Y:S01]  /*184c0*/  @P4 STG.E.U16 desc[UR52][R4.64+0x2c0], R72 ;  /* 0x0002c04804004986 */ /* 0x000fe2000c101534 */
[----:B------:R-:W-:Y:S02]  /*184d0*/  ISETP.GT.AND P0, PT, R3, 0x169, PT ;  /* 0x000001690300780c */ /* 0x000fe40003f04270 */
[----:B------:R-:W-:Y:S01]  /*184e0*/  ISETP.GT.AND P4, PT, R0, RZ, P1 ;  /* 0x000000ff0000720c */ /* 0x000fe20000f84270 */
[----:B------:R-:W-:Y:S01]  /*184f0*/  FMUL R75, R75, R2 ;  /* 0x000000024b4b7220 */ /* 0x000fe20000400000 */
[----:B------:R-:W-:Y:S01]  /*18500*/  @P5 STG.E.U16 desc[UR52][R4.64+0x2c2], R73 ;  /* 0x0002c24904005986 */ /* 0x000fe2000c101534 */
[----:B------:R-:W-:Y:S01]  /*18510*/  F2FP.F16.F32.PACK_AB R74, RZ, R74 ;  /* 0x0000004aff4a723e */ /* 0x000fe200000000ff */
[-C--:B------:R-:W-:Y:S01]  /*18520*/  FMUL R76, R76, R2.reuse ;  /* 0x000000024c4c7220 */ /* 0x080fe20000400000 */
        /* <DEDUP_REMOVED lines=10> */
[----:B------:R-:W-:Y:S01]  /*185d0*/  ISETP.GT.AND P3, PT, R0, 0x8, P0 ;  /* 0x000000080000780c */ /* 0x000fe20000764270 */
[----:B------:R0:W5:Y:S01]  /*185e0*/  LDL.LU R23, [R1+0x220] ;  /* 0x0002200001177983 */ /* 0x0001620000300800 */
[----:B------:R-:W-:-:S03]  /*185f0*/  ISETP.GT.AND P0, PT, R3, 0x171, PT ;  /* 0x000001710300780c */ /* 0x000fc60003f04270 */
[----:B------:R-:W-:Y:S01]  /*18600*/  @P4 STG.E.U16 desc[UR52][R4.64+0x2d0], R76 ;  /* 0x0002d04c04004986 */ /* 0x000fe2000c101534 */
[----:B------:R-:W-:Y:S01]  /*18610*/  ISETP.GT.AND P4, PT, R0, RZ, P1 ;  /* 0x000000ff0000720c */ /* 0x000fe20000f84270 */
[----:B------:R-:W-:Y:S02]  /*18620*/  FMUL R79, R79, R2 ;  /* 0x000000024f4f7220 */ /* 0x000fe40000400000 */
[----:B------:R0:W5:Y:S01]  /*18630*/  LDL.LU R22, [R1+0x21c] ;  /* 0x00021c0001167983 */ /* 0x0001620000300800 */
[----:B------:R-:W-:Y:S01]  /*18640*/  F2FP.F16.F32.PACK_AB R78, RZ, R78 ;  /* 0x0000004eff4e723e */ /* 0x000fe200000000ff */
[-C--:B------:R-:W-:Y:S02]  /*18650*/  FMUL R80, R80, R2.reuse ;  /* 0x0000000250507220 */ /* 0x080fe40000400000 */
[----:B------:R0:W5:Y:S04]  /*18660*/  LDL.LU R16, [R1+0x218] ;  /* 0x0002180001107983 */ /* 0x0001680000300800 */
[----:B------:R-:W-:Y:S01]  /*18670*/  @P5 STG.E.U16 desc[UR52][R4.64+0x2d2], R77 ;  /* 0x0002d24d04005986 */ /* 0x000fe2000c101534 */
[----:B------:R-:W-:Y:S01]  /*18680*/  ISETP.GT.AND P5, PT, R0, RZ, P0 ;  /* 0x000000ff0000720c */ /* 0x000fe200007a4270 */
[----:B------:R-:W-:Y:S01]  /*18690*/  FMUL R81, R81, R2 ;  /* 0x0000000251517220 */ /* 0x000fe20000400000 */
[----:B------:R-:W-:Y:S01]  /*186a0*/  F2FP.F16.F32.PACK_AB R79, RZ, R79 ;  /* 0x0000004fff4f723e */ /* 0x000fe200000000ff */
[----:B------:R-:W-:Y:S01]  /*186b0*/  @P2 STG.E.U16 desc[UR52][R6.64+0x2d0], R78 ;  /* 0x0002d04e06002986 */ /* 0x000fe2000c101534 */
[----:B------:R-:W-:-:S02]  /*186c0*/  F2FP.F16.F32.PACK_AB R80, RZ, R80 ;  /* 0x00000050ff50723e */ /* 0x000fc400000000ff */
[----:B------:R-:W-:Y:S02]  /*186d0*/  ISETP.GT.AND P2, PT, R0, 0x8, P1 ;  /* 0x000000080000780c */ /* 0x000fe40000f44270 */
[C---:B------:R-:W-:Y:S01]  /*186e0*/  ISETP.GT.AND P1, PT, R3.reuse, 0x178, PT ;  /* 0x000001780300780c */ /* 0x040fe20003f24270 */
[----:B------:R-:W-:Y:S01]  /*186f0*/  @P3 STG.E.U16 desc[UR52][R6.64+0x2d2], R79 ;  /* 0x0002d24f06003986 */ /* 0x000fe2000c101534 */
[----:B------:R-:W-:Y:S01]  /*18700*/  F2FP.F16.F32.PACK_AB R81, RZ, R81 ;  /* 0x00000051ff51723e */ /* 0x000fe200000000ff */
[-C--:B------:R-:W-:Y:S01]  /*18710*/  FMUL R82, R82, R2.reuse ;  /* 0x0000000252527220 */ /* 0x080fe20000400000 */
        /* <DEDUP_REMOVED lines=229> */
[C---:B------:R-:W-:Y:S02]  /*19570*/  ISETP.GT.AND P2, PT, R0.reuse, 0x8, P1 ;  /* 0x000000080000780c */ /* 0x040fe40000f44270 */
[C---:B------:R-:W-:Y:S01]  /*19580*/  ISETP.GT.AND P1, PT, R3.reuse, 0x1e0, PT ;  /* 0x000001e00300780c */ /* 0x040fe20003f24270 */
[----:B------:R-:W-:Y:S01]  /*19590*/  @P3 STG.E.U16 desc[UR52][R6.64+0x3a2], R131 ;  /* 0x0003a28306003986 */ /* 0x000fe2000c101534 */
[----:B------:R-:W-:Y:S02]  /*195a0*/  F2FP.F16.F32.PACK_AB R133, RZ, R133 ;  /* 0x00000085ff85723e */ /* 0x000fe400000000ff */
[----:B------:R-:W-:Y:S01]  /*195b0*/  ISETP.GT.AND P3, PT, R0, 0x8, P0 ;  /* 0x000000080000780c */ /* 0x000fe20000764270 */
[----:B------:R-:W-:Y:S01]  /*195c0*/  @P4 STG.E.U16 desc[UR52][R4.64+0x3b0], R132 ;  /* 0x0003b08404004986 */ /* 0x000fe2000c101534 */
[----:B------:R-:W-:Y:S01]  /*195d0*/  ISETP.GT.AND P0, PT, R3, 0x1e1, PT ;  /* 0x000001e10300780c */ /* 0x000fe20003f04270 */
[-C--:B------:R-:W-:Y:S01]  /*195e0*/  FMUL R134, R134, R2.reuse ;  /* 0x0000000286867220 */ /* 0x080fe20000400000 */
[----:B------:R-:W-:Y:S01]  /*195f0*/  ISETP.GT.AND P4, PT, R0, RZ, P1 ;  /* 0x000000ff0000720c */ /* 0x000fe20000f84270 */
[-C--:B------:R-:W-:Y:S01]  /*19600*/  FMUL R135, R135, R2.reuse ;  /* 0x0000000287877220 */ /* 0x080fe20000400000 */
[----:B------:R-:W-:Y:S01]  /*19610*/  @P5 STG.E.U16 desc[UR52][R4.64+0x3b2], R133 ;  /* 0x0003b28504005986 */ /* 0x000fe2000c101534 */
[-C--:B------:R-:W-:Y:S01]  /*19620*/  FMUL R136, R136, R2.reuse ;  /* 0x0000000288887220 */ /* 0x080fe20000400000 */
[----:B------:R-:W-:Y:S01]  /*19630*/  ISETP.GT.AND P5, PT, R0, RZ, P0 ;  /* 0x000000ff0000720c */ /* 0x000fe200007a4270 */
[----:B------:R-:W-:Y:S01]  /*19640*/  FMUL R137, R137, R2 ;  /* 0x0000000289897220 */ /* 0x000fe20000400000 */
[----:B------:R-:W-:-:S02]  /*19650*/  F2FP.F16.F32.PACK_AB R134, RZ, R134 ;  /* 0x00000086ff86723e */ /* 0x000fc400000000ff */
[----:B------:R-:W-:Y:S02]  /*19660*/  F2FP.F16.F32.PACK_AB R135, RZ, R135 ;  /* 0x00000087ff87723e */ /* 0x000fe400000000ff */
[----:B------:R-:W-:Y:S01]  /*19670*/  F2FP.F16.F32.PACK_AB R136, RZ, R136 ;  /* 0x00000088ff88723e */ /* 0x000fe200000000ff */
[----:B------:R-:W-:Y:S01]  /*19680*/  @P2 STG.E.U16 desc[UR52][R6.64+0x3b0], R134 ;  /* 0x0003b08606002986 */ /* 0x000fe2000c101534 */
[----:B------:R-:W-:-:S03]  /*19690*/  F2FP.F16.F32.PACK_AB R137, RZ, R137 ;  /* 0x00000089ff89723e */ /* 0x000fc600000000ff */
[----:B------:R-:W-:Y:S01]  /*196a0*/  @P3 STG.E.U16 desc[UR52][R6.64+0x3b2], R135 ;  /* 0x0003b28706003986 */ /* 0x000fe2000c101534 */
[----:B------:R-:W-:-:S03]  /*196b0*/  ISETP.GT.AND P1, PT, R0, 0x8, P1 ;  /* 0x000000080000780c */ /* 0x000fc60000f24270 */
[----:B------:R-:W-:Y:S01]  /*196c0*/  @P4 STG.E.U16 desc[UR52][R4.64+0x3c0], R136 ;  /* 0x0003c08804004986 */ /* 0x000fe2000c101534 */
[----:B------:R-:W-:Y:S02]  /*196d0*/  ISETP.GT.AND P4, PT, R3, 0x1e8, PT ;  /* 0x000001e80300780c */ /* 0x000fe40003f84270 */
[C---:B------:R-:W-:Y:S01]  /*196e0*/  ISETP.GT.AND P2, PT, R0.reuse, 0x8, P0 ;  /* 0x000000080000780c */ /* 0x040fe20000744270 */
[----:B------:R-:W-:Y:S01]  /*196f0*/  @P5 STG.E.U16 desc[UR52][R4.64+0x3c2], R137 ;  /* 0x0003c28904005986 */ /* 0x000fe2000c101534 */
[----:B------:R-:W-:Y:S01]  /*19700*/  ISETP.GT.AND P5, PT, R0, RZ, P4 ;  /* 0x000000ff0000720c */ /* 0x000fe200027a4270 */
[-C--:B------:R-:W-:Y:S01]  /*19710*/  FMUL R138, R138, R2.reuse ;  /* 0x000000028a8a7220 */ /* 0x080fe20000400000 */
[-C--:B------:R-:W-:Y:S01]  /*19720*/  FMUL R139, R139, R2.reuse ;  /* 0x000000028b8b7220 */ /* 0x080fe20000400000 */
[----:B------:R-:W-:Y:S01]  /*19730*/  FMUL R140, R140, R2 ;  /* 0x000000028c8c7220 */ /* 0x000fe20000400000 */
[----:B------:R-:W-:Y:S02]  /*19740*/  ISETP.GT.AND P0, PT, R3, 0x1e9, PT ;  /* 0x000001e90300780c */ /* 0x000fe40003f04270 */
[----:B------:R-:W-:-:S02]  /*19750*/  F2FP.F16.F32.PACK_AB R138, RZ, R138 ;  /* 0x0000008aff8a723e */ /* 0x000fc400000000ff */
[----:B------:R-:W-:Y:S02]  /*19760*/  F2FP.F16.F32.PACK_AB R139, RZ, R139 ;  /* 0x0000008bff8b723e */ /* 0x000fe400000000ff */
[----:B------:R-:W-:Y:S02]  /*19770*/  F2FP.F16.F32.PACK_AB R140, RZ, R140 ;  /* 0x0000008cff8c723e */ /* 0x000fe400000000ff */
[C---:B------:R-:W-:Y:S01]  /*19780*/  ISETP.GT.AND P3, PT, R0.reuse, RZ, P0 ;  /* 0x000000ff0000720c */ /* 0x040fe20000764270 */
[----:B------:R-:W-:Y:S01]  /*19790*/  @P1 STG.E.U16 desc[UR52][R6.64+0x3c0], R138 ;  /* 0x0003c08a06001986 */ /* 0x000fe2000c101534 */
[-C--:B------:R-:W-:Y:S01]  /*197a0*/  FMUL R141, R141, R2.reuse ;  /* 0x000000028d8d7220 */ /* 0x080fe20000400000 */
[----:B------:R-:W-:Y:S02]  /*197b0*/  ISETP.GT.AND P4, PT, R0, 0x8, P4 ;  /* 0x000000080000780c */ /* 0x000fe40002784270 */
[----:B------:R-:W-:Y:S01]  /*197c0*/  @P2 STG.E.U16 desc[UR52][R6.64+0x3c2], R139 ;  /* 0x0003c28b06002986 */ /* 0x000fe2000c101534 */
[----:B------:R-:W-:-:S03]  /*197d0*/  FMUL R142, R142, R2 ;  /* 0x000000028e8e7220 */ /* 0x000fc60000400000 */
[----:B------:R-:W-:Y:S01]  /*197e0*/  @P5 STG.E.U16 desc[UR52][R4.64+0x3d0], R140 ;  /* 0x0003d08c04005986 */ /* 0x000fe2000c101534 */
[C---:B------:R-:W-:Y:S01]  /*197f0*/  ISETP.GT.AND P5, PT, R0.reuse, 0x8, P0 ;  /* 0x000000080000780c */ /* 0x040fe200007a4270 */
[----:B------:R-:W-:Y:S01]  /*19800*/  FMUL R143, R143, R2 ;  /* 0x000000028f8f7220 */ /* 0x000fe20000400000 */
[----:B------:R-:W-:Y:S02]  /*19810*/  F2FP.F16.F32.PACK_AB R141, RZ, R141 ;  /* 0x0000008dff8d723e */ /* 0x000fe400000000ff */
[----:B------:R-:W-:Y:S02]  /*19820*/  F2FP.F16.F32.PACK_AB R142, RZ, R142 ;  /* 0x0000008eff8e723e */ /* 0x000fe400000000ff */
[----:B------:R-:W-:Y:S01]  /*19830*/  F2FP.F16.F32.PACK_AB R143, RZ, R143 ;  /* 0x0000008fff8f723e */ /* 0x000fe200000000ff */
[----:B------:R-:W-:Y:S01]  /*19840*/  @P3 STG.E.U16 desc[UR52][R4.64+0x3d2], R141 ;  /* 0x0003d28d04003986 */ /* 0x000fe2000c101534 */
[C---:B------:R-:W-:Y:S02]  /*19850*/  ISETP.GT.AND P3, PT, R3.reuse, 0x1f0, PT ;  /* 0x000001f00300780c */ /* 0x040fe40003f64270 */
[----:B------:R-:W-:Y:S01]  /*19860*/  ISETP.GT.AND P0, PT, R3, 0x1f1, PT ;  /* 0x000001f10300780c */ /* 0x000fe20003f04270 */
[----:B------:R-:W-:Y:S01]  /*19870*/  @P4 STG.E.U16 desc[UR52][R6.64+0x3d0], R142 ;  /* 0x0003d08e06004986 */ /* 0x000fe2000c101534 */
[----:B------:R-:W-:-:S03]  /*19880*/  ISETP.GT.AND P4, PT, R0, RZ, P3 ;  /* 0x000000ff0000720c */ /* 0x000fc60001f84270 */
[----:B------:R-:W-:Y:S01]  /*19890*/  @P5 STG.E.U16 desc[UR52][R6.64+0x3d2], R143 ;  /* 0x0003d28f06005986 */ /* 0x000fe2000c101534 */
[----:B------:R-:W-:Y:S01]  /*198a0*/  ISETP.GT.AND P5, PT, R0, RZ, P0 ;  /* 0x000000ff0000720c */ /* 0x000fe200007a4270 */
[-C--:B------:R-:W-:Y:S01]  /*198b0*/  FMUL R144, R144, R2.reuse ;  /* 0x0000000290907220 */ /* 0x080fe20000400000 */
[----:B----4-:R-:W-:Y:S01]  /*198c0*/  FMUL R145, R145, R2 ;  /* 0x0000000291917220 */ /* 0x010fe20000400000 */
[----:B------:R-:W-:-:S03]  /*198d0*/  ISETP.GT.AND P2, PT, R3, 0x1f8, PT ;  /* 0x000001f80300780c */ /* 0x000fc60003f44270 */
[----:B------:R-:W-:Y:S02]  /*198e0*/  F2FP.F16.F32.PACK_AB R144, RZ, R144 ;  /* 0x00000090ff90723e */ /* 0x000fe400000000ff */
[----:B------:R-:W-:Y:S02]  /*198f0*/  F2FP.F16.F32.PACK_AB R145, RZ, R145 ;  /* 0x00000091ff91723e */ /* 0x000fe400000000ff */
[----:B------:R-:W-:Y:S01]  /*19900*/  ISETP.GT.AND P1, PT, R3, 0x1f9, PT ;  /* 0x000001f90300780c */ /* 0x000fe20003f24270 */
[----:B------:R-:W-:Y:S01]  /*19910*/  @P4 STG.E.U16 desc[UR52][R4.64+0x3e0], R144 ;  /* 0x0003e09004004986 */ /* 0x000fe2000c101534 */
[C---:B------:R-:W-:Y:S02]  /*19920*/  ISETP.GT.AND P3, PT, R0.reuse, 0x8, P3 ;  /* 0x000000080000780c */ /* 0x040fe40001f64270 */
[C---:B------:R-:W-:Y:S01]  /*19930*/  ISETP.GT.AND P0, PT, R0.reuse, 0x8, P0 ;  /* 0x000000080000780c */ /* 0x040fe20000704270 */
[----:B------:R-:W-:Y:S01]  /*19940*/  @P5 STG.E.U16 desc[UR52][R4.64+0x3e2], R145 ;  /* 0x0003e29104005986 */ /* 0x000fe2000c101534 */
[----:B------:R-:W-:Y:S01]  /*19950*/  ISETP.GT.AND P5, PT, R0, RZ, P2 ;  /* 0x000000ff0000720c */ /* 0x000fe200017a4270 */
[-C--:B--2---:R-:W-:Y:S01]  /*19960*/  FMUL R146, R146, R2.reuse ;  /* 0x0000000292927220 */ /* 0x084fe20000400000 */
[C---:B------:R-:W-:Y:S01]  /*19970*/  ISETP.GT.AND P4, PT, R0.reuse, RZ, P1 ;  /* 0x000000ff0000720c */ /* 0x040fe20000f84270 */
[-C--:B---3--:R-:W-:Y:S01]  /*19980*/  FMUL R147, R147, R2.reuse ;  /* 0x0000000293937220 */ /* 0x088fe20000400000 */
[----:B------:R-:W-:Y:S01]  /*19990*/  ISETP.GT.AND P2, PT, R0, 0x8, P2 ;  /* 0x000000080000780c */ /* 0x000fe20001744270 */
[-C--:B------:R-:W-:Y:S01]  /*199a0*/  FMUL R148, R148, R2.reuse ;  /* 0x0000000294947220 */ /* 0x080fe20000400000 */
[----:B------:R-:W-:Y:S01]  /*199b0*/  FMUL R149, R149, R2 ;  /* 0x0000000295957220 */ /* 0x000fe20000400000 */
[----:B------:R-:W-:-:S02]  /*199c0*/  F2FP.F16.F32.PACK_AB R146, RZ, R146 ;  /* 0x00000092ff92723e */ /* 0x000fc400000000ff */
[----:B------:R-:W-:Y:S02]  /*199d0*/  F2FP.F16.F32.PACK_AB R147, RZ, R147 ;  /* 0x00000093ff93723e */ /* 0x000fe400000000ff */
[----:B------:R-:W-:Y:S02]  /*199e0*/  ISETP.GT.AND P1, PT, R0, 0x8, P1 ;  /* 0x000000080000780c */ /* 0x000fe40000f24270 */
[----:B------:R-:W-:Y:S01]  /*199f0*/  F2FP.F16.F32.PACK_AB R148, RZ, R148 ;  /* 0x00000094ff94723e */ /* 0x000fe200000000ff */
[-C--:B------:R-:W-:Y:S01]  /*19a00*/  FMUL R150, R150, R2.reuse ;  /* 0x0000000296967220 */ /* 0x080fe20000400000 */
[----:B------:R-:W-:Y:S01]  /*19a10*/  F2FP.F16.F32.PACK_AB R149, RZ, R149 ;  /* 0x00000095ff95723e */ /* 0x000fe200000000ff */
[----:B------:R-:W-:Y:S01]  /*19a20*/  FMUL R151, R151, R2 ;  /* 0x0000000297977220 */ /* 0x000fe20000400000 */
[----:B------:R-:W-:Y:S04]  /*19a30*/  @P3 STG.E.U16 desc[UR52][R6.64+0x3e0], R146 ;  /* 0x0003e09206003986 */ /* 0x000fe8000c101534 */
[----:B------:R-:W-:Y:S01]  /*19a40*/  @P0 STG.E.U16 desc[UR52][R6.64+0x3e2], R147 ;  /* 0x0003e29306000986 */ /* 0x000fe2000c101534 */
[----:B------:R-:W-:-:S03]  /*19a50*/  F2FP.F16.F32.PACK_AB R150, RZ, R150 ;  /* 0x00000096ff96723e */ /* 0x000fc600000000ff */
[----:B------:R-:W-:Y:S01]  /*19a60*/  @P5 STG.E.U16 desc[UR52][R4.64+0x3f0], R148 ;  /* 0x0003f09404005986 */ /* 0x000fe2000c101534 */
[----:B------:R-:W-:-:S03]  /*19a70*/  F2FP.F16.F32.PACK_AB R151, RZ, R151 ;  /* 0x00000097ff97723e */ /* 0x000fc600000000ff */
[----:B------:R1:W-:Y:S02]  /*19a80*/  @P4 STG.E.U16 desc[UR52][R4.64+0x3f2], R149 ;  /* 0x0003f29504004986 */ /* 0x0003e4000c101534 */
[----:B-1----:R-:W-:Y:S01]  /*19a90*/  @P2 MOV R4, R6 ;  /* 0x0000000600042202 */ /* 0x002fe20000000f00 */
[----:B------:R-:W-:-:S05]  /*19aa0*/  @P2 IMAD.MOV.U32 R5, RZ, RZ, R7 ;  /* 0x000000ffff052224 */ /* 0x000fca00078e0007 */
[----:B------:R0:W-:Y:S04]  /*19ab0*/  @P2 STG.E.U16 desc[UR52][R4.64+0x3f0], R150 ;  /* 0x0003f09604002986 */ /* 0x0001e8000c101534 */
[----:B------:R0:W-:Y:S02]  /*19ac0*/  @P1 STG.E.U16 desc[UR52][R6.64+0x3f2], R151 ;  /* 0x0003f29706001986 */ /* 0x0001e4000c101534 */
.L_x_546:
[----:B------:R-:W-:Y:S05]  /*19ad0*/  BSYNC B0 ;  /* 0x0000000000007941 */ /* 0x000fea0003800000 */
.L_x_36:
[----:B------:R-:W2:Y:S01]  /*19ae0*/  LDL.LU R28, [R1+0x200] ;  /* 0x00020000011c7983 */ /* 0x000ea20000300800 */
[----:B---3--:R-:W-:Y:S01]  /*19af0*/  IMAD.U32 R0, RZ, RZ, UR50 ;  /* 0x00000032ff007e24 */ /* 0x008fe2000f8e00ff */
[----:B0-----:R-:W-:Y:S01]  /*19b00*/  MOV R3, UR50 ;  /* 0x0000003200037c02 */ /* 0x001fe20008000f00 */
[----:B------:R-:W-:Y:S01]  /*19b10*/  ULDC.64 UR4, c[0x0][0x650] ;  /* 0x0001940000047ab9 */ /* 0x000fe20000000a00 */
[----:B------:R-:W3:Y:S01]  /*19b20*/  LDL.LU R25, [R1+0x204] ;  /* 0x0002040001197983 */ /* 0x000ee20000300800 */
[----:B------:R-:W-:Y:S01]  /*19b30*/  IMAD.U32 R4, RZ, RZ, UR48 ;  /* 0x00000030ff047e24 */ /* 0x000fe2000f8e00ff */
[----:B------:R-:W-:Y:S01]  /*19b40*/  MOV R17, 0xffffffff ;  /* 0xffffffff00117802 */ /* 0x000fe20000000f00 */
[----:B------:R-:W-:Y:S02]  /*19b50*/  IMAD.MOV.U32 R18, RZ, RZ, -0x1 ;  /* 0xffffffffff127424 */ /* 0x000fe400078e00ff */
[----:B------:R0:W-:Y:S01]  /*19b60*/  SYNCS.ARRIVE.TRANS64.A1T0 RZ, [R4+UR43], RZ ;  /* 0x000000ff04ff79a7 */ /* 0x0001e2000810002b */
[----:B------:R-:W-:Y:S01]  /*19b70*/  IMAD.MOV.U32 R19, RZ, RZ, -0x1 ;  /* 0xffffffffff137424 */ /* 0x000fe200078e00ff */
[----:B---3--:R-:W-:Y:S01]  /*19b80*/  LEA R25, P0, R0, R25, 0x1 ;  /* 0x0000001900197211 */ /* 0x008fe200078008ff */
[----:B------:R-:W-:-:S04]  /*19b90*/  IMAD.U32 R0, RZ, RZ, UR39 ;  /* 0x00000027ff007e24 */ /* 0x000fc8000f8e00ff */
[----:B------:R0:W-:Y:S01]  /*19ba0*/  STL [R1+0x204], R25 ;  /* 0x0002041901007387 */ /* 0x0001e20000100800 */
[--C-:B--2---:R-:W-:Y:S02]  /*19bb0*/  LEA.HI.X R28, R3, R28, R0.reuse, 0x1, P0 ;  /* 0x0000001c031c7211 */ /* 0x104fe400000f0c00 */
[----:B------:R-:W-:Y:S02]  /*19bc0*/  ISETP.GE.U32.AND P0, PT, R25, UR4, PT ;  /* 0x0000000419007c0c */ /* 0x000fe4000bf06070 */
[----:B------:R-:W-:Y:S01]  /*19bd0*/  PRMT R0, RZ, 0x7610, R0 ;  /* 0x00007610ff007816 */ /* 0x000fe20000000000 */
[----:B------:R0:W-:Y:S01]  /*19be0*/  STL [R1+0x200], R28 ;  /* 0x0002001c01007387 */ /* 0x0001e20000100800 */
[----:B------:R-:W-:-:S13]  /*19bf0*/  ISETP.GE.U32.AND.EX P0, PT, R28, UR5, PT, P0 ;  /* 0x000000051c007c0c */ /* 0x000fda000bf06100 */
[----:B0-----:R-:W-:Y:S05]  /*19c00*/  @P0 BRA `(.L_x_547) ;  /* 0x0000000400700947 */ /* 0x001fea0003800000 */
[----:B------:R-:W0:Y:S01]  /*19c10*/  S2R R18, SR_CTAID.X ;  /* 0x0000000000127919 */ /* 0x000e220000002500 */
[----:B------:R-:W2:Y:S01]  /*19c20*/  LDC.64 R10, c[0x0][0x628] ;  /* 0x00018a00ff0a7b82 */ /* 0x000ea20000000a00 */
[----:B------:R-:W-:Y:S01]  /*19c30*/  ULDC UR4, c[0x0][0x150] ;  /* 0x0000540000047ab9 */ /* 0x000fe20000000800 */
[----:B-1--4-:R-:W-:Y:S01]  /*19c40*/  IMAD.MOV.U32 R8, RZ, RZ, R25 ;  /* 0x000000ffff087224 */ /* 0x012fe200078e0019 */
[----:B------:R-:W1:Y:S01]  /*19c50*/  S2R R20, SR_CTAID.Y ;  /* 0x0000000000147919 */ /* 0x000e620000002600 */
[----:B------:R-:W-:-:S04]  /*19c60*/  IMAD.MOV.U32 R9, RZ, RZ, R28 ;  /* 0x000000ffff097224 */ /* 0x000fc800078e001c */
[----:B------:R-:W3:Y:S08]  /*19c70*/  LDC R21, c[0x0][0x144] ;  /* 0x00005100ff157b82 */ /* 0x000ef00000000800 */
[----:B-----5:R-:W4:Y:S08]  /*19c80*/  LDC R12, c[0x0][0x630] ;  /* 0x00018c00ff0c7b82 */ /* 0x020f300000000800 */
[----:B------:R-:W1:Y:S01]  /*19c90*/  LDC.64 R14, c[0x0][0x620] ;  /* 0x00018800ff0e7b82 */ /* 0x000e620000000a00 */
[----:B--2---:R-:W-:-:S04]  /*19ca0*/  ISETP.NE.U32.AND P0, PT, R10, RZ, PT ;  /* 0x000000ff0a00720c */ /* 0x004fc80003f05070 */
[----:B------:R-:W-:Y:S02]  /*19cb0*/  ISETP.NE.AND.EX P0, PT, R11, RZ, PT, P0 ;  /* 0x000000ff0b00720c */ /* 0x000fe40003f05300 */
[----:B0-----:R-:W-:-:S05]  /*19cc0*/  I2FP.F32.U32 R0, R18 ;  /* 0x0000001200007245 */ /* 0x001fca0000201000 */
[----:B------:R-:W-:-:S04]  /*19cd0*/  FMUL R0, R0, UR4 ;  /* 0x0000000400007c20 */ /* 0x000fc80008400000 */
[----:B------:R0:W2:Y:S02]  /*19ce0*/  F2I.U32.TRUNC.NTZ R19, R0 ;  /* 0x0000000000137305 */ /* 0x0000a4000020f000 */
[----:B---34-:R-:W-:Y:S05]  /*19cf0*/  @!P0 BRA `(.L_x_548) ;  /* 0x0000000000288947 */ /* 0x018fea0003800000 */
[----:B0-----:R-:W0:Y:S02]  /*19d00*/  LDC R0, c[0x0][0x634] ;  /* 0x00018d00ff007b82 */ /* 0x001e240000000800 */
[----:B0-----:R-:W-:-:S05]  /*19d10*/  IADD3 R3, P0, R25, R0, RZ ;  /* 0x0000000019037210 */ /* 0x001fca0007f1e0ff */
[----:B------:R-:W-:-:S04]  /*19d20*/  IMAD.X R13, RZ, RZ, R28, P0 ;  /* 0x000000ffff0d7224 */ /* 0x000fc800000e061c */
[----:B------:R-:W-:-:S04]  /*19d30*/  IMAD.WIDE.U32 R4, R13, R10, RZ ;  /* 0x0000000a0d047225 */ /* 0x000fc800078e00ff */
[----:B------:R-:W-:-:S04]  /*19d40*/  IMAD.WIDE.U32 R6, P0, R3, R11, R4 ;  /* 0x0000000b03067225 */ /* 0x000fc80007800004 */
[----:B------:R-:W-:Y:S01]  /*19d50*/  IMAD.WIDE.U32 R4, R3, R10, RZ ;  /* 0x0000000a03047225 */ /* 0x000fe200078e00ff */
[----:B------:R-:W-:-:S03]  /*19d60*/  IADD3.X R9, RZ, RZ, RZ, P0, !PT ;  /* 0x000000ffff097210 */ /* 0x000fc600007fe4ff */
[----:B------:R-:W-:Y:S01]  /*19d70*/  IMAD.MOV.U32 R8, RZ, RZ, R7 ;  /* 0x000000ffff087224 */ /* 0x000fe200078e0007 */
[----:B------:R-:W-:-:S05]  /*19d80*/  IADD3 RZ, P0, R5, R6, RZ ;  /* 0x0000000605ff7210 */ /* 0x000fca0007f1e0ff */
[----:B------:R-:W-:-:S08]  /*19d90*/  IMAD.WIDE.U32.X R8, R13, R11, R8, P0 ;  /* 0x0000000b0d087225 */ /* 0x000fd000000e0408 */
.L_x_548:
[-CC-:B------:R-:W-:Y:S01]  /*19da0*/  SHF.R.U64 R17, R8, R12.reuse, R9.reuse ;  /* 0x0000000c08117219 */ /* 0x180fe20000001209 */
[----:B------:R-:W3:Y:S01]  /*19db0*/  LDC.64 R26, c[0x0][0x640] ;  /* 0x00019000ff1a7b82 */ /* 0x000ee20000000a00 */
[----:B0-----:R-:W-:Y:S01]  /*19dc0*/  SHF.R.U32.HI R0, RZ, R12, R9 ;  /* 0x0000000cff007219 */ /* 0x001fe20000011609 */
[----:B--2---:R-:W-:Y:S01]  /*19dd0*/  IMAD.MOV R19, RZ, RZ, -R19 ;  /* 0x000000ffff137224 */ /* 0x004fe200078e0a13 */
[----:B------:R-:W-:Y:S01]  /*19de0*/  IADD3 R3, P0, RZ, -R17, RZ ;  /* 0x80000011ff037210 */ /* 0x000fe20007f1e0ff */
[----:B------:R-:W-:Y:S01]  /*19df0*/  ULDC UR4, c[0x0][0x154] ;  /* 0x0000550000047ab9 */ /* 0x000fe20000000800 */
[----:B------:R-:W-:Y:S01]  /*19e00*/  MOV R4, R25 ;  /* 0x0000001900047202 */ /* 0x000fe20000000f00 */
[----:B------:R-:W-:Y:S01]  /*19e10*/  IMAD R21, R21, R19, R18 ;  /* 0x0000001315157224 */ /* 0x000fe200078e0212 */
[----:B------:R-:W-:Y:S01]  /*19e20*/  MOV R7, 0x1 ;  /* 0x0000000100077802 */ /* 0x000fe20000000f00 */
[----:B------:R-:W0:Y:S01]  /*19e30*/  LDC R6, c[0x0][0x618] ;  /* 0x00018600ff067b82 */ /* 0x000e220000000800 */
[----:B------:R-:W-:-:S04]  /*19e40*/  IMAD.X R5, RZ, RZ, ~R0, P0 ;  /* 0x000000ffff057224 */ /* 0x000fc800000e0e00 */
[-C--:B-1----:R-:W-:Y:S02]  /*19e50*/  IMAD R0, R5, R14.reuse, RZ ;  /* 0x0000000e05007224 */ /* 0x082fe400078e02ff */
[----:B------:R-:W-:Y:S01]  /*19e60*/  IMAD.MOV.U32 R5, RZ, RZ, R28 ;  /* 0x000000ffff057224 */ /* 0x000fe200078e001c */
[----:B------:R-:W1:Y:S01]  /*19e70*/  LDC R8, c[0x0][0x608] ;  /* 0x00018200ff087b82 */ /* 0x000e620000000800 */
[----:B------:R-:W-:-:S04]  /*19e80*/  IMAD.WIDE.U32 R4, R3, R14, R4 ;  /* 0x0000000e03047225 */ /* 0x000fc800078e0004 */
[----:B------:R-:W-:-:S03]  /*19e90*/  IMAD R3, R3, R15, R0 ;  /* 0x0000000f03037224 */ /* 0x000fc600078e0200 */
[----:B------:R-:W2:Y:S01]  /*19ea0*/  LDC R24, c[0x0][0x658] ;  /* 0x00019600ff187b82 */ /* 0x000ea20000000800 */
[----:B------:R-:W-:Y:S01]  /*19eb0*/  I2FP.F32.U32 R0, R20 ;  /* 0x0000001400007245 */ /* 0x000fe20000201000 */
[----:B------:R-:W-:Y:S01]  /*19ec0*/  IMAD.IADD R3, R5, 0x1, R3 ;  /* 0x0000000105037824 */ /* 0x000fe200078e0203 */
[----:B---3--:R-:W-:Y:S01]  /*19ed0*/  ISETP.NE.U32.AND P0, PT, R26, RZ, PT ;  /* 0x000000ff1a00720c */ /* 0x008fe20003f05070 */
[----:B------:R-:W-:Y:S02]  /*19ee0*/  IMAD.MOV.U32 R5, RZ, RZ, -0x1 ;  /* 0xffffffffff057424 */ /* 0x000fe400078e00ff */
[----:B------:R-:W-:Y:S02]  /*19ef0*/  FMUL R0, R0, UR4 ;  /* 0x0000000400007c20 */ /* 0x000fe40008400000 */
[----:B------:R-:W3:Y:S01]  /*19f00*/  LDC R15, c[0x0][0x148] ;  /* 0x00005200ff0f7b82 */ /* 0x000ee20000000800 */
[----:B0-----:R-:W-:Y:S01]  /*19f10*/  SHF.R.U64 R12, R4, R6, R3 ;  /* 0x00000006040c7219 */ /* 0x001fe20000001203 */
[----:B------:R0:W4:Y:S01]  /*19f20*/  F2I.U32.TRUNC.NTZ R13, R0 ;  /* 0x00000000000d7305 */ /* 0x000122000020f000 */
[----:B------:R-:W-:-:S02]  /*19f30*/  ISETP.NE.AND.EX P0, PT, R27, RZ, PT, P0 ;  /* 0x000000ff1b00720c */ /* 0x000fc40003f05300 */
[----:B------:R-:W-:-:S03]  /*19f40*/  SHF.R.U32.HI R3, RZ, R6, R3 ;  /* 0x00000006ff037219 */ /* 0x000fc60000011603 */
[----:B------:R-:W0:Y:S01]  /*19f50*/  LDC R19, c[0x0][0x600] ;  /* 0x00018000ff137b82 */ /* 0x000e220000000800 */
[-CC-:B-1----:R-:W-:Y:S02]  /*19f60*/  SHF.R.U64 R10, R12, R8.reuse, R3.reuse ;  /* 0x000000080c0a7219 */ /* 0x182fe40000001203 */
[----:B------:R-:W-:-:S05]  /*19f70*/  SHF.R.U32.HI R3, RZ, R8, R3 ;  /* 0x00000008ff037219 */ /* 0x000fca0000011603 */
[----:B------:R-:W1:Y:S01]  /*19f80*/  LDC R18, c[0x0][0x648] ;  /* 0x00019200ff127b82 */ /* 0x000e620000000800 */
[-C--:B--2---:R-:W-:Y:S02]  /*19f90*/  SHF.L.U32 R4, R5, R24.reuse, RZ ;  /* 0x0000001805047219 */ /* 0x084fe400000006ff */
[-CC-:B------:R-:W-:Y:S02]  /*19fa0*/  SHF.R.U64 R14, R10, R24.reuse, R3.reuse ;  /* 0x000000180a0e7219 */ /* 0x180fe40000001203 */
[----:B------:R-:W-:Y:S02]  /*19fb0*/  SHF.R.U32.HI R5, RZ, R24, R3 ;  /* 0x00000018ff057219 */ /* 0x000fe40000011603 */
[----:B------:R-:W-:Y:S01]  /*19fc0*/  LOP3.LUT R25, RZ, R4, RZ, 0x33, !PT ;  /* 0x00000004ff197212 */ /* 0x000fe200078e33ff */
[----:B------:R-:W2:Y:S01]  /*19fd0*/  LDC R28, c[0x0][0x638] ;  /* 0x00018e00ff1c7b82 */ /* 0x000ea20000000800 */
[----:B------:R-:W-:Y:S01]  /*19fe0*/  SHF.L.U32 R24, R7, R24, RZ ;  /* 0x0000001807187219 */ /* 0x000fe200000006ff */
[----:B------:R-:W-:-:S06]  /*19ff0*/  IMAD.MOV.U32 R4, RZ, RZ, R14 ;  /* 0x000000ffff047224 */ /* 0x000fcc00078e000e */
[----:B------:R-:W0:Y:S01]  /*1a000*/  LDC R29, c[0x0][0x610] ;  /* 0x00018400ff1d7b82 */ /* 0x000e220000000800 */
[----:B----4-:R-:W-:Y:S05]  /*1a010*/  @!P0 BRA `(.L_x_549) ;  /* 0x0000000000288947 */ /* 0x010fea0003800000 */
[----:B------:R-:W4:Y:S02]  /*1a020*/  LDC R3, c[0x0][0x64c] ;  /* 0x00019300ff037b82 */ /* 0x000f240000000800 */
[----:B----4-:R-:W-:-:S05]  /*1a030*/  IADD3 R3, P0, R14, R3, RZ ;  /* 0x000000030e037210 */ /* 0x010fca0007f1e0ff */
        /* <DEDUP_REMOVED lines=8> */
.L_x_549:
[----:B------:R-:W4:Y:S01]  /*1a0c0*/  LDC R3, c[0x0][0x65c] ;  /* 0x00019700ff037b82 */ /* 0x000f220000000800 */
[----:B01----:R-:W-:Y:S01]  /*1a0d0*/  SHF.R.U64 R0, R4, R18, R5 ;  /* 0x0000001204007219 */ /* 0x003fe20000001205 */
[----:B------:R-:W-:Y:S01]  /*1a0e0*/  VIADD R7, R19, 0xffffffff ;  /* 0xffffffff13077836 */ /* 0x000fe20000000000 */
[----:B------:R-:W-:Y:S01]  /*1a0f0*/  LOP3.LUT R5, R10, R25, RZ, 0xc0, !PT ;  /* 0x000000190a057212 */ /* 0x000fe200078ec0ff */
[----:B------:R-:W-:Y:S01]  /*1a100*/  IMAD.MOV R13, RZ, RZ, -R13 ;  /* 0x000000ffff0d7224 */ /* 0x000fe200078e0a0d */
[----:B------:R-:W-:-:S03]  /*1a110*/  MOV R4, 0x1 ;  /* 0x0000000100047802 */ /* 0x000fc60000000f00 */
[----:B------:R-:W-:Y:S01]  /*1a120*/  IMAD R18, R24, R0, R5 ;  /* 0x0000000018127224 */ /* 0x000fe200078e0205 */
[----:B------:R-:W-:Y:S02]  /*1a130*/  LOP3.LUT R5, R12, R7, RZ, 0xc0, !PT ;  /* 0x000000070c057212 */ /* 0x000fe400078ec0ff */
[----:B----4-:R-:W-:Y:S01]  /*1a140*/  ISETP.NE.AND P0, PT, R3, 0x1, PT ;  /* 0x000000010300780c */ /* 0x010fe20003f05270 */
[----:B------:R-:W-:-:S04]  /*1a150*/  IMAD.MOV R3, RZ, RZ, -R0 ;  /* 0x000000ffff037224 */ /* 0x000fc800078e0a00 */
[----:B--2---:R-:W-:-:S04]  /*1a160*/  IMAD R0, R3, R28, R14 ;  /* 0x0000001c03007224 */ /* 0x004fc800078e020e */
[----:B------:R-:W-:Y:S01]  /*1a170*/  IMAD R3, R0, R19, R5 ;  /* 0x0000001300037224 */ /* 0x000fe200078e0205 */
[----:B------:R-:W-:-:S03]  /*1a180*/  PRMT R0, R4, 0x7610, R0 ;  /* 0x0000761004007816 */ /* 0x000fc60000000000 */
[----:B---3--:R-:W-:-:S04]  /*1a190*/  @P0 IMAD R21, R15, R13, R20 ;  /* 0x0000000d0f150224 */ /* 0x008fc800078e0214 */
[----:B------:R-:W-:-:S05]  /*1a1a0*/  IMAD R18, R18, R29, R21 ;  /* 0x0000001d12127224 */ /* 0x000fca00078e0215 */
[----:B------:R-:W-:Y:S02]  /*1a1b0*/  SEL R19, R3, R18, !P0 ;  /* 0x0000001203137207 */ /* 0x000fe40004000000 */
[----:B------:R-:W-:-:S07]  /*1a1c0*/  SEL R18, R18, R3, !P0 ;  /* 0x0000000312127207 */ /* 0x000fce0004000000 */
.L_x_547:
[----:B------:R-:W-:Y:S01]  /*1a1d0*/  LOP3.LUT P0, RZ, R0, 0xff, RZ, 0xc0, !PT ;  /* 0x000000ff00ff7812 */ /* 0x000fe2000780c0ff */
[----:B------:R-:W-:-:S12]  /*1a1e0*/  ULOP3.LUT UR46, UR46, 0x1, URZ, 0x3c, !UPT ;  /* 0x000000012e2e7892 */ /* 0x000fd8000f8e3c3f */
[----:B------:R-:W-:Y:S05]  /*1a1f0*/  @P0 BRA `(.L_x_550) ;  /* 0xfffffe7400480947 */ /* 0x000fea000383ffff */
[----:B------:R-:W-:Y:S05]  /*1a200*/  EXIT ;  /* 0x000000000000794d */ /* 0x000fea0003800000 */
.L_x_17:
[----:B------:R-:W-:-:S08]  /*1a210*/  ISETP.NE.AND P0, PT, RZ, UR4, PT ;  /* 0x00000004ff007c0c */ /* 0x000fd0000bf05270 */
[----:B01---5:R-:W0:-:S00]  /*1a220*/  USETMAXREG.DEALLOC.CTAPOOL 0x18 ;  /* 0x00000018000079c8 */ /* 0x023e0000080e0500 */
[----:B------:R-:W-:Y:S05]  /*1a230*/  @P0 EXIT ;  /* 0x000000000000094d */ /* 0x000fea0003800000 */
[----:B0-----:R-:W-:Y:S01]  /*1a240*/  LOP3.LUT P0, RZ, R0, 0xff, RZ, 0xc0, !PT ;  /* 0x000000ff00ff7812 */ /* 0x001fe2000780c0ff */
[----:B------:R-:W-:Y:S02]  /*1a250*/  IMAD.MOV.U32 R0, RZ, RZ, 0x1 ;  /* 0x00000001ff007424 */ /* 0x000fe400078e00ff */
[----:B------:R-:W-:-:S10]  /*1a260*/  IMAD.MOV.U32 R6, RZ, RZ, RZ ;  /* 0x000000ffff067224 */ /* 0x000fd400078e00ff */
[----:B------:R-:W-:Y:S05]  /*1a270*/  @!P0 BRA `(.L_x_551) ;  /* 0x0000000c00448947 */ /* 0x000fea0003800000 */
[----:B------:R-:W0:Y:S01]  /*1a280*/  S2R R9, SR_CgaCtaId ;  /* 0x0000000000097919 */ /* 0x000e220000008800 */
[----:B------:R-:W-:Y:S01]  /*1a290*/  LOP3.LUT P0, RZ, R3, 0x1f, RZ, 0xc0, !PT ;  /* 0x0000001f03ff7812 */ /* 0x000fe2000780c0ff */
[----:B------:R-:W-:Y:S01]  /*1a2a0*/  ULDC UR5, c[0x0][0x658] ;  /* 0x0001960000057ab9 */ /* 0x000fe20000000800 */
[----:B------:R-:W-:Y:S01]  /*1a2b0*/  UMOV UR6, 0xffffffff ;  /* 0xffffffff00067882 */ /* 0x000fe20000000000 */
[----:B------:R-:W-:Y:S01]  /*1a2c0*/  BSSY B0, `(.L_x_551) ;  /* 0x00000cc000007945 */ /* 0x000fe20003800000 */
[----:B------:R-:W-:Y:S01]  /*1a2d0*/  USHF.L.U32 UR6, UR6, UR5, URZ ;  /* 0x0000000506067299 */ /* 0x000fe2000800063f */
[C---:B------:R-:W-:Y:S01]  /*1a2e0*/  ISETP.NE.AND P2, PT, R4.reuse, RZ, PT ;  /* 0x000000ff0400720c */ /* 0x040fe20003f45270 */
[----:B------:R-:W-:Y:S01]  /*1a2f0*/  IMAD.MOV.U32 R8, RZ, RZ, 0x1 ;  /* 0x00000001ff087424 */ /* 0x000fe200078e00ff */
[----:B------:R-:W-:Y:S01]  /*1a300*/  ISETP.NE.OR P0, PT, R4, RZ, !P0 ;  /* 0x000000ff0400720c */ /* 0x000fe20004705670 */
[----:B------:R-:W-:Y:S01]  /*1a310*/  IMAD.MOV.U32 R0, RZ, RZ, 0x1 ;  /* 0x00000001ff007424 */ /* 0x000fe200078e00ff */
[----:B------:R-:W-:Y:S01]  /*1a320*/  ULDC UR4, c[0x0][0x600] ;  /* 0x0001800000047ab9 */ /* 0x000fe20000000800 */
[----:B------:R-:W-:Y:S01]  /*1a330*/  IMAD.MOV.U32 R6, RZ, RZ, RZ ;  /* 0x000000ffff067224 */ /* 0x000fe200078e00ff */
[----:B------:R-:W-:Y:S01]  /*1a340*/  UMOV UR7, 0x1 ;  /* 0x0000000100077882 */ /* 0x000fe20000000000 */
[----:B------:R-:W-:-:S02]  /*1a350*/  UIADD3 UR19, UR38, 0x1, URZ ;  /* 0x0000000126137890 */ /* 0x000fc4000fffe03f */
[----:B------:R-:W-:Y:S02]  /*1a360*/  ULOP3.LUT UR22, UR37, 0x2, URZ, 0xfc, !UPT ;  /* 0x0000000225167892 */ /* 0x000fe4000f8efc3f */
[----:B------:R-:W-:Y:S02]  /*1a370*/  UIADD3 UR4, UR4, -0x1, URZ ;  /* 0xffffffff04047890 */ /* 0x000fe4000fffe03f */
[----:B------:R-:W-:Y:S02]  /*1a380*/  USHF.L.U32 UR17, UR7, UR5, URZ ;  /* 0x0000000507117299 */ /* 0x000fe4000800063f */
[----:B------:R-:W-:Y:S01]  /*1a390*/  ULOP3.LUT UR16, URZ, UR6, URZ, 0x33, !UPT ;  /* 0x000000063f107292 */ /* 0x000fe2000f8e333f */
[----:B------:R-:W-:Y:S01]  /*1a3a0*/  ULDC.64 UR20, c[0x0][0x198] ;  /* 0x0000660000147ab9 */ /* 0x000fe20000000a00 */
[C---:B0-----:R-:W-:Y:S01]  /*1a3b0*/  SHF.L.U32 R13, R9.reuse, 0x8, RZ ;  /* 0x00000008090d7819 */ /* 0x041fe200000006ff */
[----:B------:R-:W-:-:S03]  /*1a3c0*/  IMAD.SHL.U32 R9, R9, 0x4000, RZ ;  /* 0x0000400009097824 */ /* 0x000fc600078e00ff */
[----:B------:R-:W-:Y:S02]  /*1a3d0*/  LOP3.LUT R13, R13, 0x100, RZ, 0xc0, !PT ;  /* 0x000001000d0d7812 */ /* 0x000fe400078ec0ff */
[----:B------:R-:W-:-:S07]  /*1a3e0*/  LOP3.LUT R9, R9, 0x4000, RZ, 0xc0, !PT ;  /* 0x0000400009097812 */ /* 0x000fce00078ec0ff */
.L_x_563:
[----:B------:R-:W-:-:S03]  /*1a3f0*/  UMOV UR5, 0xffffffff ;  /* 0xffffffff00057882 */ /* 0x000fc60000000000 */
[----:B------:R-:W-:Y:S05]  /*1a400*/  BRA.DIV UR5, `(.L_x_552) ;  /* 0x0000000e05dc7947 */ /* 0x000fea000b800000 */
[----:B------:R-:W-:-:S13]  /*1a410*/  ELECT P6, URZ, PT ;  /* 0x00000000003f782f */ /* 0x000fda00038c0000 */
.L_x_575:
[----:B------:R-:W0:Y:S01]  /*1a420*/  LDC R2, c[0x0][0x28c] ;  /* 0x0000a300ff027b82 */ /* 0x000e220000000800 */
[----:B------:R-:W-:Y:S01]  /*1a430*/  BSSY B1, `(.L_x_553) ;  /* 0x000003a000017945 */ /* 0x000fe20003800000 */
[----:B0-----:R-:W-:-:S13]  /*1a440*/  ISETP.LT.OR P6, PT, R2, 0x1, !P6 ;  /* 0x000000010200780c */ /* 0x001fda00077c1670 */
[----:B------:R-:W-:Y:S05]  /*1a450*/  @P6 BRA `(.L_x_554) ;  /* 0x0000000000dc6947 */ /* 0x000fea0003800000 */
[----:B------:R-:W-:Y:S01]  /*1a460*/  LEA R19, R19, R13, 0x9 ;  /* 0x0000000d13137211 */ /* 0x000fe200078e48ff */
[----:B------:R-:W-:Y:S01]  /*1a470*/  IMAD.SHL.U32 R18, R18, 0x40, RZ ;  /* 0x0000004012127824 */ /* 0x000fe200078e00ff */
[----:B------:R-:W-:Y:S01]  /*1a480*/  MOV R2, R0 ;  /* 0x0000000000027202 */ /* 0x000fe20000000f00 */
[----:B------:R-:W-:Y:S02]  /*1a490*/  IMAD.MOV.U32 R7, RZ, RZ, RZ ;  /* 0x000000ffff077224 */ /* 0x000fe400078e00ff */
[----:B------:R-:W-:Y:S02]  /*1a4a0*/  IMAD.U32 R11, RZ, RZ, UR19 ;  /* 0x00000013ff0b7e24 */ /* 0x000fe4000f8e00ff */
[----:B------:R-:W-:-:S07]  /*1a4b0*/  IMAD.MOV.U32 R4, RZ, RZ, R6 ;  /* 0x000000ffff047224 */ /* 0x000fce00078e0006 */
.L_x_558:
[----:B------:R-:W0:Y:S01]  /*1a4c0*/  S2R R10, SR_CgaCtaId ;  /* 0x00000000000a7919 */ /* 0x000e220000008800 */
[----:B------:R-:W-:Y:S01]  /*1a4d0*/  MOV R3, 0x400 ;  /* 0x0000040000037802 */ /* 0x000fe20000000f00 */
[----:B------:R-:W1:Y:S03]  /*1a4e0*/  @!P2 LDC R12, c[0x0][0x500] ;  /* 0x00014000ff0cab82 */ /* 0x000e660000000800 */
[----:B0-----:R-:W-:Y:S02]  /*1a4f0*/  LEA R15, R10, R3, 0x18 ;  /* 0x000000030a0f7211 */ /* 0x001fe400078ec0ff */
[----:B------:R-:W-:-:S03]  /*1a500*/  SHF.L.U32 R10, R2, 0x1f, RZ ;  /* 0x0000001f020a7819 */ /* 0x000fc600000006ff */
[----:B------:R-:W-:-:S04]  /*1a510*/  IMAD R3, R4, 0x8, R15 ;  /* 0x0000000804037824 */ /* 0x000fc800078e020f */
[----:B------:R-:W0:Y:S02]  /*1a520*/  SYNCS.PHASECHK.TRANS64.TRYWAIT P1, [R3+URZ+0x18], R10 ;  /* 0x0000180a030075a7 */ /* 0x000e24000802017f */
[----:B01----:R-:W-:Y:S05]  /*1a530*/  @!P1 BRA `(.L_x_555) ;  /* 0x0000000c00b09947 */ /* 0x003fea0003800000 */
.L_x_576:
[----:B------:R-:W-:Y:S01]  /*1a540*/  UPRMT UR5, UR22, 0x9910, URZ ;  /* 0x0000991016057896 */ /* 0x000fe2000800003f */
[----:B------:R1:W-:Y:S03]  /*1a550*/  @!P2 SYNCS.ARRIVE.TRANS64 RZ, [R3+URZ], R12 ;  /* 0x0000000c03ffa9a7 */ /* 0x0003e6000800003f */
[----:B------:R-:W-:-:S06]  /*1a560*/  UISETP.NE.AND UP0, UPT, UR5, 0x2, UPT ;  /* 0x000000020500788c */ /* 0x000fcc000bf05270 */
[----:B------:R-:W-:-:S13]  /*1a570*/  PLOP3.LUT P1, PT, PT, PT, UP0, 0x80, 0x0 ;  /* 0x000000000000781c */ /* 0x000fda0003f2f008 */
[----:B-1----:R-:W-:Y:S05]  /*1a580*/  @P1 BRA `(.L_x_556) ;  /* 0x0000000000041947 */ /* 0x002fea0003800000 */
[----:B------:R-:W-:Y:S01]  /*1a590*/  BPT.TRAP 0x1 ;  /* 0x000000040000795c */ /* 0x000fe20000300000 */
.L_x_556:
[----:B------:R-:W-:Y:S05]  /*1a5a0*/  @P0 BRA `(.L_x_557) ;  /* 0x0000000000040947 */ /* 0x000fea0003800000 */
[----:B------:R-:W-:Y:S01]  /*1a5b0*/  BPT.TRAP 0x1 ;  /* 0x000000040000795c */ /* 0x000fe20000300000 */
.L_x_557:
[C---:B------:R-:W-:Y:S01]  /*1a5c0*/  IMAD R5, R4.reuse, 0x8000, R9 ;  /* 0x0000800004057824 */ /* 0x040fe200078e0209 */
[----:B0-----:R-:W-:Y:S01]  /*1a5d0*/  LEA R10, R4, R15, 0xd ;  /* 0x0000000f040a7211 */ /* 0x001fe200078e68ff */
[----:B------:R-:W-:Y:S01]  /*1a5e0*/  VIADD R11, R11, 0xffffffff ;  /* 0xffffffff0b0b7836 */ /* 0x000fe20000000000 */
[----:B------:R-:W-:Y:S01]  /*1a5f0*/  R2UR UR9, R3 ;  /* 0x00000000030972ca */ /* 0x000fe200000e0000 */
[----:B------:R-:W-:Y:S01]  /*1a600*/  IMAD R5, R5, 0x2, R15 ;  /* 0x0000000205057824 */ /* 0x000fe200078e020f */
[----:B------:R-:W-:Y:S01]  /*1a610*/  R2UR UR5, R10 ;  /* 0x000000000a0572ca */ /* 0x000fe200000e0000 */
[----:B------:R-:W-:Y:S01]  /*1a620*/  UIADD3 UR6, UP0, UR20, 0xf0, URZ ;  /* 0x000000f014067890 */ /* 0x000fe2000ff1e03f */
[----:B------:R-:W-:Y:S01]  /*1a630*/  R2UR UR11, R18 ;  /* 0x00000000120b72ca */ /* 0x000fe200000e0000 */
[----:B------:R-:W-:Y:S01]  /*1a640*/  UIADD3 UR24, UP1, UR20, 0x1f0, URZ ;  /* 0x000001f014187890 */ /* 0x000fe2000ff3e03f */
[----:B------:R-:W-:Y:S01]  /*1a650*/  R2UR UR8, R5 ;  /* 0x00000000050872ca */ /* 0x000fe200000e0000 */
[----:B------:R-:W-:Y:S01]  /*1a660*/  UIADD3.X UR7, URZ, UR21, URZ, UP0, !UPT ;  /* 0x000000153f077290 */ /* 0x000fe200087fe43f */
[----:B------:R-:W-:Y:S01]  /*1a670*/  R2UR UR10, R7 ;  /* 0x00000000070a72ca */ /* 0x000fe200000e0000 */
[----:B------:R-:W-:Y:S01]  /*1a680*/  VIADD R4, R4, 0x1 ;  /* 0x0000000104047836 */ /* 0x000fe20000000000 */
[----:B------:R-:W-:Y:S01]  /*1a690*/  R2UR UR12, R17 ;  /* 0x00000000110c72ca */ /* 0x000fe200000e0000 */
[----:B------:R-:W-:Y:S01]  /*1a6a0*/  UIADD3.X UR25, URZ, UR21, URZ, UP1, !UPT ;  /* 0x000000153f197290 */ /* 0x000fe20008ffe43f */
[----:B------:R-:W-:Y:S01]  /*1a6b0*/  R2UR UR18, R19 ;  /* 0x00000000131272ca */ /* 0x000fe200000e0000 */
[----:B------:R-:W-:Y:S01]  /*1a6c0*/  UMOV UR14, 0x0 ;  /* 0x00000000000e7882 */ /* 0x000fe20000000000 */
[----:B------:R-:W-:Y:S01]  /*1a6d0*/  ISETP.GT.AND P3, PT, R11, 0x1, PT ;  /* 0x000000010b00780c */ /* 0x000fe20003f64270 */
[----:B------:R-:W-:Y:S01]  /*1a6e0*/  UIADD3 UR5, UR5, 0x100, URZ ;  /* 0x0000010005057890 */ /* 0x000fe2000fffe03f */
[----:B------:R-:W-:Y:S01]  /*1a6f0*/  ISETP.NE.AND P1, PT, R4, 0x3, PT ;  /* 0x000000030400780c */ /* 0x000fe20003f25270 */
[----:B------:R-:W-:Y:S01]  /*1a700*/  UMOV UR15, 0x10000000 ;  /* 0x10000000000f7882 */ /* 0x000fe20000000000 */
[----:B------:R-:W-:Y:S01]  /*1a710*/  UMOV UR23, 0x30000 ;  /* 0x0003000000177882 */ /* 0x000fe20000000000 */
[----:B------:R-:W-:Y:S01]  /*1a720*/  UIADD3 UR13, UR8, 0x6100, URZ ;  /* 0x00006100080d7890 */ /* 0x000fe2000fffe03f */
[----:B------:R-:W-:-:S02]  /*1a730*/  SEL R3, RZ, 0x1, P1 ;  /* 0x00000001ff037807 */ /* 0x000fc40000800000 */
[----:B------:R-:W-:Y:S01]  /*1a740*/  UMOV UR8, UR5 ;  /* 0x0000000500087c82 */ /* 0x000fe20008000000 */
[----:B------:R-:W-:Y:S01]  /*1a750*/  IADD3 R7, R7, 0x40, RZ ;  /* 0x0000004007077810 */ /* 0x000fe20007ffe0ff */
[----:B------:R0:W-:Y:S01]  /*1a760*/  UTMALDG.3D [UR8], [UR6], desc[UR14] ;  /* 0x00000e08060075b4 */ /* 0x0001e20008011000 */
[----:B------:R-:W-:Y:S02]  /*1a770*/  LOP3.LUT R2, R2, R3, RZ, 0x3c, !PT ;  /* 0x0000000302027212 */ /* 0x000fe400078e3cff */
[----:B------:R-:W-:Y:S01]  /*1a780*/  SEL R4, R4, RZ, P1 ;  /* 0x000000ff04047207 */ /* 0x000fe20000800000 */
[----:B0-----:R-:W-:Y:S01]  /*1a790*/  UMOV UR8, UR13 ;  /* 0x0000000d00087c82 */ /* 0x001fe20008000000 */
[----:B------:R-:W-:Y:S02]  /*1a7a0*/  UMOV UR11, UR18 ;  /* 0x00000012000b7c82 */ /* 0x000fe40008000000 */
[----:B------:R0:W-:Y:S02]  /*1a7b0*/  UTMALDG.3D.MULTICAST [UR8], [UR24], UR23, desc[UR14] ;  /* 0x00000e08180073b4 */ /* 0x0001e40008011817 */
[----:B0-----:R-:W-:Y:S05]  /*1a7c0*/  @P3 BRA `(.L_x_558) ;  /* 0xfffffffc003c3947 */ /* 0x001fea000383ffff */
.L_x_554:
[----:B------:R-:W-:Y:S05]  /*1a7d0*/  BSYNC B1 ;  /* 0x0000000000017941 */ /* 0x000fea0003800000 */
.L_x_553:
[----:B------:R-:W2:Y:S01]  /*1a7e0*/  LDL.LU R15, [R1+0x200] ;  /* 0x00020000010f7983 */ /* 0x000ea20000300800 */
[----:B------:R-:W-:Y:S01]  /*1a7f0*/  LOP3.LUT P1, RZ, R8, 0xff, RZ, 0xc0, !PT ;  /* 0x000000ff08ff7812 */ /* 0x000fe2000782c0ff */
[----:B------:R-:W-:Y:S01]  /*1a800*/  VIADD R6, R6, UR38 ;  /* 0x0000002606067c36 */ /* 0x000fe20008000000 */
[----:B------:R-:W-:Y:S01]  /*1a810*/  ULDC.64 UR6, c[0x0][0x650] ;  /* 0x0001940000067ab9 */ /* 0x000fe20000000a00 */
[----:B------:R-:W3:Y:S01]  /*1a820*/  LDL.LU R14, [R1+0x204] ;  /* 0x00020400010e7983 */ /* 0x000ee20000300800 */
[----:B------:R-:W-:Y:S01]  /*1a830*/  UISETP.GE.U32.AND UP0, UPT, UR38, 0x3, UPT ;  /* 0x000000032600788c */ /* 0x000fe2000bf06070 */
[----:B------:R-:W-:Y:S01]  /*1a840*/  BSSY B1, `(.L_x_559) ;  /* 0x0000071000017945 */ /* 0x000fe20003800000 */
[----:B------:R-:W-:Y:S01]  /*1a850*/  IMAD.MOV.U32 R18, RZ, RZ, -0x1 ;  /* 0xffffffffff127424 */ /* 0x000fe200078e00ff */
[----:B------:R-:W-:Y:S01]  /*1a860*/  MOV R19, 0xffffffff ;  /* 0xffffffff00137802 */ /* 0x000fe20000000f00 */
[----:B------:R-:W-:Y:S01]  /*1a870*/  IMAD.MOV.U32 R17, RZ, RZ, -0x1 ;  /* 0xffffffffff117424 */ /* 0x000fe200078e00ff */
[----:B------:R-:W-:-:S02]  /*1a880*/  PRMT R8, RZ, 0x7610, R8 ;  /* 0x00007610ff087816 */ /* 0x000fc40000000008 */
[----:B------:R-:W-:Y:S02]  /*1a890*/  PLOP3.LUT P3, PT, PT, PT, UP0, 0x80, 0x0 ;  /* 0x000000000000781c */ /* 0x000fe40003f6f008 */
[----:B------:R-:W0:Y:S01]  /*1a8a0*/  @P1 S2R R3, SR_CgaCtaId ;  /* 0x0000000000031919 */ /* 0x000e220000008800 */
[----:B------:R-:W-:-:S04]  /*1a8b0*/  @P1 MOV R2, 0x400 ;  /* 0x0000040000021802 */ /* 0x000fc80000000f00 */
[----:B0-----:R-:W-:-:S04]  /*1a8c0*/  @P1 LEA R2, R3, R2, 0x18 ;  /* 0x0000000203021211 */ /* 0x001fc800078ec0ff */
[----:B------:R0:W-:Y:S01]  /*1a8d0*/  @P1 SYNCS.ARRIVE.TRANS64.A1T0 RZ, [R2+URZ+0x68], RZ ;  /* 0x000068ff02ff19a7 */ /* 0x0001e2000810003f */
[----:B------:R-:W-:Y:S01]  /*1a8e0*/  ISETP.GT.U32.AND P1, PT, R6, 0x2, PT ;  /* 0x000000020600780c */ /* 0x000fe20003f24070 */
[----:B0-----:R-:W-:-:S05]  /*1a8f0*/  IMAD.U32 R2, RZ, RZ, UR38 ;  /* 0x00000026ff027e24 */ /* 0x001fca000f8e00ff */
[----:B------:R-:W-:Y:S01]  /*1a900*/  ISETP.LT.U32.AND P1, PT, R2, 0x3, P1 ;  /* 0x000000030200780c */ /* 0x000fe20000f21070 */
[----:B------:R-:W-:-:S05]  /*1a910*/  IMAD.WIDE.U32 R2, R6, -0x55555555, RZ ;  /* 0xaaaaaaab06027825 */ /* 0x000fca00078e00ff */
[----:B------:R-:W-:Y:S02]  /*1a920*/  SHF.R.U32.HI R5, RZ, 0x1, R3 ;  /* 0x00000001ff057819 */ /* 0x000fe40000011603 */
[----:B------:R-:W-:Y:S02]  /*1a930*/  SEL R3, RZ, 0x1, !P1 ;  /* 0x00000001ff037807 */ /* 0x000fe40004800000 */
[----:B------:R-:W-:Y:S01]  /*1a940*/  PRMT R2, RZ, 0x7610, R2 ;  /* 0x00007610ff027816 */ /* 0x000fe20000000002 */
[----:B------:R-:W-:Y:S01]  /*1a950*/  IMAD R6, R5, -0x3, R6 ;  /* 0xfffffffd05067824 */ /* 0x000fe200078e0206 */
[----:B------:R-:W-:-:S04]  /*1a960*/  LOP3.LUT R0, R0, R3, RZ, 0x3c, !PT ;  /* 0x0000000300007212 */ /* 0x000fc800078e3cff */
[----:B------:R-:W-:Y:S02]  /*1a970*/  @P3 LOP3.LUT R0, R0, 0x1, R5, 0x78, !PT ;  /* 0x0000000100003812 */ /* 0x000fe400078e7805 */
[----:B---3--:R-:W-:-:S04]  /*1a980*/  IADD3 R14, P1, R14, UR50, RZ ;  /* 0x000000320e0e7c10 */ /* 0x008fc8000ff3e0ff */
[----:B--2---:R-:W-:Y:S01]  /*1a990*/  IADD3.X R15, R15, UR39, RZ, P1, !PT ;  /* 0x000000270f0f7c10 */ /* 0x004fe20008ffe4ff */
[----:B------:R0:W-:Y:S01]  /*1a9a0*/  STL [R1+0x204], R14 ;  /* 0x0002040e01007387 */ /* 0x0001e20000100800 */
[----:B------:R-:W-:-:S03]  /*1a9b0*/  ISETP.GE.U32.AND P1, PT, R14, UR6, PT ;  /* 0x000000060e007c0c */ /* 0x000fc6000bf26070 */
[----:B------:R0:W-:Y:S01]  /*1a9c0*/  STL [R1+0x200], R15 ;  /* 0x0002000f01007387 */ /* 0x0001e20000100800 */
[----:B------:R-:W-:-:S13]  /*1a9d0*/  ISETP.GE.U32.AND.EX P1, PT, R15, UR7, PT, P1 ;  /* 0x000000070f007c0c */ /* 0x000fda000bf26110 */
[----:B0-----:R-:W-:Y:S05]  /*1a9e0*/  @P1 BRA `(.L_x_560) ;  /* 0x0000000400581947 */ /* 0x001fea0003800000 */
[----:B------:R-:W0:Y:S01]  /*1a9f0*/  S2R R7, SR_CTAID.X ;  /* 0x0000000000077919 */ /* 0x000e220000002500 */
[----:B------:R-:W1:Y:S01]  /*1aa00*/  LDC R16, c[0x0][0x65c] ;  /* 0x00019700ff107b82 */ /* 0x000e620000000800 */
[----:B------:R-:W-:Y:S01]  /*1aa10*/  ULDC UR5, c[0x0][0x150] ;  /* 0x0000540000057ab9 */ /* 0x000fe20000000800 */
[----:B------:R-:W-:Y:S01]  /*1aa20*/  ULDC.64 UR6, c[0x0][0x628] ;  /* 0x00018a0000067ab9 */ /* 0x000fe20000000a00 */
[----:B------:R-:W2:Y:S01]  /*1aa30*/  S2R R5, SR_CTAID.Y ;  /* 0x0000000000057919 */ /* 0x000ea20000002600 */
[----:B------:R-:W-:Y:S01]  /*1aa40*/  ISETP.NE.U32.AND P1, PT, RZ, UR6, PT ;  /* 0x00000006ff007c0c */ /* 0x000fe2000bf25070 */
[----:B------:R-:W-:-:S03]  /*1aa50*/  ULDC UR8, c[0x0][0x630] ;  /* 0x00018c0000087ab9 */ /* 0x000fc60000000800 */
[----:B------:R-:W3:Y:S01]  /*1aa60*/  LDC R4, c[0x0][0x144] ;  /* 0x00005100ff047b82 */ /* 0x000ee20000000800 */
[----:B------:R-:W-:-:S07]  /*1aa70*/  ISETP.NE.AND.EX P1, PT, RZ, UR7, PT, P1 ;  /* 0x00000007ff007c0c */ /* 0x000fce000bf25310 */
[----:B------:R-:W4:Y:S01]  /*1aa80*/  LDC R12, c[0x0][0x148] ;  /* 0x00005200ff0c7b82 */ /* 0x000f220000000800 */
[----:B-1----:R-:W-:Y:S02]  /*1aa90*/  ISETP.NE.AND P4, PT, R16, 0x1, PT ;  /* 0x000000011000780c */ /* 0x002fe40003f85270 */
[----:B0-----:R-:W-:Y:S02]  /*1aaa0*/  I2FP.F32.U32 R2, R7 ;  /* 0x0000000700027245 */ /* 0x001fe40000201000 */
[----:B--2---:R-:W-:-:S03]  /*1aab0*/  I2FP.F32.U32 R3, R5 ;  /* 0x0000000500037245 */ /* 0x004fc60000201000 */
[----:B------:R-:W-:Y:S01]  /*1aac0*/  FMUL R2, R2, UR5 ;  /* 0x0000000502027c20 */ /* 0x000fe20008400000 */
[----:B------:R-:W-:Y:S02]  /*1aad0*/  ULDC UR5, c[0x0][0x154] ;  /* 0x0000550000057ab9 */ /* 0x000fe40000000800 */
[----:B------:R-:W-:-:S03]  /*1aae0*/  FMUL R10, R3, UR5 ;  /* 0x00000005030a7c20 */ /* 0x000fc60008400000 */
[----:B------:R-:W0:Y:S08]  /*1aaf0*/  F2I.U32.TRUNC.NTZ R2, R2 ;  /* 0x0000000200027305 */ /* 0x000e30000020f000 */
[----:B------:R-:W1:Y:S01]  /*1ab00*/  F2I.U32.TRUNC.NTZ R10, R10 ;  /* 0x0000000a000a7305 */ /* 0x000e62000020f000 */
[----:B0-----:R-:W-:Y:S01]  /*1ab10*/  IMAD.MOV R3, RZ, RZ, -R2 ;  /* 0x000000ffff037224 */ /* 0x001fe200078e0a02 */
[----:B------:R-:W-:-:S03]  /*1ab20*/  MOV R2, R14 ;  /* 0x0000000e00027202 */ /* 0x000fc60000000f00 */
[----:B---3--:R-:W-:Y:S02]  /*1ab30*/  IMAD R7, R4, R3, R7 ;  /* 0x0000000304077224 */ /* 0x008fe400078e0207 */
[----:B-1----:R-:W-:-:S04]  /*1ab40*/  IMAD.MOV R3, RZ, RZ, -R10 ;  /* 0x000000ffff037224 */ /* 0x002fc800078e0a0a */
[----:B----4-:R-:W-:Y:S02]  /*1ab50*/  @P4 IMAD R7, R12, R3, R5 ;  /* 0x000000030c074224 */ /* 0x010fe400078e0205 */
[----:B------:R-:W-:Y:S01]  /*1ab60*/  IMAD.MOV.U32 R3, RZ, RZ, R15 ;  /* 0x000000ffff037224 */ /* 0x000fe200078e000f */
[----:B------:R-:W-:Y:S06]  /*1ab70*/  @!P1 BRA `(.L_x_561) ;  /* 0x0000000000289947 */ /* 0x000fec0003800000 */
[----:B------:R-:W-:Y:S02]  /*1ab80*/  ULDC UR5, c[0x0][0x634] ;  /* 0x00018d0000057ab9 */ /* 0x000fe40000000800 */
[----:B------:R-:W-:-:S05]  /*1ab90*/  IADD3 R3, P1, R14, UR5, RZ ;  /* 0x000000050e037c10 */ /* 0x000fca000ff3e0ff */
[----:B------:R-:W-:-:S04]  /*1aba0*/  IMAD.X R11, RZ, RZ, R15, P1 ;  /* 0x000000ffff0b7224 */ /* 0x000fc800008e060f */
[----:B------:R-:W-:-:S04]  /*1abb0*/  IMAD.WIDE.U32 R4, R11, UR6, RZ ;  /* 0x000000060b047c25 */ /* 0x000fc8000f8e00ff */
[----:B------:R-:W-:-:S04]  /*1abc0*/  IMAD.WIDE.U32 R4, P1, R3, UR7, R4 ;  /* 0x0000000703047c25 */ /* 0x000fc8000f820004 */
[----:B------:R-:W-:Y:S01]  /*1abd0*/  IMAD.WIDE.U32 R2, R3, UR6, RZ ;  /* 0x0000000603027c25 */ /* 0x000fe2000f8e00ff */
[----:B------:R-:W-:-:S04]  /*1abe0*/  MOV R2, R5 ;  /* 0x0000000500027202 */ /* 0x000fc80000000f00 */
[----:B------:R-:W-:Y:S01]  /*1abf0*/  IADD3 RZ, P3, R3, R4, RZ ;  /* 0x0000000403ff7210 */ /* 0x000fe20007f7e0ff */
[----:B------:R-:W-:-:S04]  /*1ac00*/  IMAD.X R3, RZ, RZ, RZ, P1 ;  /* 0x000000ffff037224 */ /* 0x000fc800008e06ff */
[----:B------:R-:W-:-:S08]  /*1ac10*/  IMAD.WIDE.U32.X R2, R11, UR7, R2, P3 ;  /* 0x000000070b027c25 */ /* 0x000fd000098e0402 */
.L_x_561:
[--C-:B------:R-:W-:Y:S01]  /*1ac20*/  SHF.R.U64 R17, R2, UR8, R3.reuse ;  /* 0x0000000802117c19 */ /* 0x100fe20008001203 */
[----:B------:R-:W-:Y:S01]  /*1ac30*/  ULDC.64 UR6, c[0x0][0x620] ;  /* 0x0001880000067ab9 */ /* 0x000fe20000000a00 */
[----:B------:R-:W-:Y:S01]  /*1ac40*/  SHF.R.U32.HI R2, RZ, UR8, R3 ;  /* 0x00000008ff027c19 */ /* 0x000fe20008011603 */
[----:B------:R-:W-:Y:S01]  /*1ac50*/  IMAD.MOV.U32 R3, RZ, RZ, R15 ;  /* 0x000000ffff037224 */ /* 0x000fe200078e000f */
[----:B------:R-:W-:Y:S01]  /*1ac60*/  IADD3 R11, P1, RZ, -R17, RZ ;  /* 0x80000011ff0b7210 */ /* 0x000fe20007f3e0ff */
[----:B------:R-:W-:-:S04]  /*1ac70*/  ULDC UR5, c[0x0][0x618] ;  /* 0x0001860000057ab9 */ /* 0x000fc80000000800 */
[----:B------:R-:W-:-:S04]  /*1ac80*/  IMAD.X R2, RZ, RZ, ~R2, P1 ;  /* 0x000000ffff027224 */ /* 0x000fc800008e0e02 */
[----:B------:R-:W-:-:S04]  /*1ac90*/  IMAD R2, R2, UR6, RZ ;  /* 0x0000000602027c24 */ /* 0x000fc8000f8e02ff */
[----:B------:R-:W-:Y:S02]  /*1aca0*/  IMAD R5, R11, UR7, R2 ;  /* 0x000000070b057c24 */ /* 0x000fe4000f8e0202 */
[----:B------:R-:W-:-:S04]  /*1acb0*/  IMAD.MOV.U32 R2, RZ, RZ, R14 ;  /* 0x000000ffff027224 */ /* 0x000fc800078e000e */
[----:B------:R-:W-:Y:S01]  /*1acc0*/  IMAD.WIDE.U32 R2, R11, UR6, R2 ;  /* 0x000000060b027c25 */ /* 0x000fe2000f8e0002 */
[----:B------:R-:W-:Y:S02]  /*1acd0*/  ULDC.64 UR6, c[0x0][0x640] ;  /* 0x0001900000067ab9 */ /* 0x000fe40000000a00 */
[----:B------:R-:W-:Y:S02]  /*1ace0*/  ISETP.NE.U32.AND P1, PT, RZ, UR6, PT ;  /* 0x00000006ff007c0c */ /* 0x000fe4000bf25070 */
[----:B------:R-:W-:Y:S02]  /*1acf0*/  IADD3 R3, R3, R5, RZ ;  /* 0x0000000503037210 */ /* 0x000fe40007ffe0ff */
[----:B------:R-:W-:Y:S02]  /*1ad00*/  ISETP.NE.AND.EX P1, PT, RZ, UR7, PT, P1 ;  /* 0x00000007ff007c0c */ /* 0x000fe4000bf25310 */
[--C-:B------:R-:W-:Y:S02]  /*1ad10*/  SHF.R.U64 R10, R2, UR5, R3.reuse ;  /* 0x00000005020a7c19 */ /* 0x100fe40008001203 */
[----:B------:R-:W-:Y:S01]  /*1ad20*/  SHF.R.U32.HI R3, RZ, UR5, R3 ;  /* 0x00000005ff037c19 */ /* 0x000fe20008011603 */
[----:B------:R-:W-:-:S03]  /*1ad30*/  ULDC UR5, c[0x0][0x608] ;  /* 0x0001820000057ab9 */ /* 0x000fc60000000800 */
[--C-:B------:R-:W-:Y:S02]  /*1ad40*/  SHF.R.U64 R11, R10, UR5, R3.reuse ;  /* 0x000000050a0b7c19 */ /* 0x100fe40008001203 */
[----:B------:R-:W-:Y:S01]  /*1ad50*/  SHF.R.U32.HI R2, RZ, UR5, R3 ;  /* 0x00000005ff027c19 */ /* 0x000fe20008011603 */
[----:B------:R-:W-:-:S03]  /*1ad60*/  ULDC UR5, c[0x0][0x658] ;  /* 0x0001960000057ab9 */ /* 0x000fc60000000800 */
[--C-:B------:R-:W-:Y:S02]  /*1ad70*/  SHF.R.U64 R12, R11, UR5, R2.reuse ;  /* 0x000000050b0c7c19 */ /* 0x100fe40008001202 */
[----:B------:R-:W-:-:S03]  /*1ad80*/  SHF.R.U32.HI R14, RZ, UR5, R2 ;  /* 0x00000005ff0e7c19 */ /* 0x000fc60008011602 */
[----:B------:R-:W-:Y:S02]  /*1ad90*/  IMAD.MOV.U32 R2, RZ, RZ, R12 ;  /* 0x000000ffff027224 */ /* 0x000fe400078e000c */
[----:B------:R-:W-:Y:S01]  /*1ada0*/  IMAD.MOV.U32 R3, RZ, RZ, R14 ;  /* 0x000000ffff037224 */ /* 0x000fe200078e000e */
[----:B------:R-:W-:Y:S06]  /*1adb0*/  @!P1 BRA `(.L_x_562) ;  /* 0x0000000000289947 */ /* 0x000fec0003800000 */
[----:B------:R-:W-:Y:S02]  /*1adc0*/  ULDC UR5, c[0x0][0x64c] ;  /* 0x0001930000057ab9 */ /* 0x000fe40000000800 */
[----:B------:R-:W-:-:S05]  /*1add0*/  IADD3 R3, P1, R12, UR5, RZ ;  /* 0x000000050c037c10 */ /* 0x000fca000ff3e0ff */
[----:B------:R-:W-:-:S04]  /*1ade0*/  IMAD.X R14, RZ, RZ, R14, P1 ;  /* 0x000000ffff0e7224 */ /* 0x000fc800008e060e */
[----:B------:R-:W-:-:S04]  /*1adf0*/  IMAD.WIDE.U32 R4, R14, UR6, RZ ;  /* 0x000000060e047c25 */ /* 0x000fc8000f8e00ff */
[----:B------:R-:W-:-:S04]  /*1ae00*/  IMAD.WIDE.U32 R4, P1, R3, UR7, R4 ;  /* 0x0000000703047c25 */ /* 0x000fc8000f820004 */
[----:B------:R-:W-:-:S04]  /*1ae10*/  IMAD.WIDE.U32 R2, R3, UR6, RZ ;  /* 0x0000000603027c25 */ /* 0x000fc8000f8e00ff */
[----:B------:R-:W-:Y:S01]  /*1ae20*/  IMAD.MOV.U32 R2, RZ, RZ, R5 ;  /* 0x000000ffff027224 */ /* 0x000fe200078e0005 */
[----:B------:R-:W-:Y:S02]  /*1ae30*/  IADD3 RZ, P3, R3, R4, RZ ;  /* 0x0000000403ff7210 */ /* 0x000fe40007f7e0ff */
[----:B------:R-:W-:-:S03]  /*1ae40*/  IADD3.X R3, RZ, RZ, RZ, P1, !PT ;  /* 0x000000ffff037210 */ /* 0x000fc60000ffe4ff */
[----:B------:R-:W-:-:S08]  /*1ae50*/  IMAD.WIDE.U32.X R2, R14, UR7, R2, P3 ;  /* 0x000000070e027c25 */ /* 0x000fd000098e0402 */
.L_x_562:
[----:B------:R-:W-:Y:S01]  /*1ae60*/  ULDC UR5, c[0x0][0x648] ;  /* 0x0001920000057ab9 */ /* 0x000fe20000000800 */
[----:B------:R-:W-:Y:S02]  /*1ae70*/  LOP3.LUT R11, R11, UR16, RZ, 0xc0, !PT ;  /* 0x000000100b0b7c12 */ /* 0x000fe4000f8ec0ff */
[----:B------:R-:W-:Y:S01]  /*1ae80*/  SHF.R.U64 R2, R2, UR5, R3 ;  /* 0x0000000502027c19 */ /* 0x000fe20008001203 */
[----:B------:R-:W-:-:S04]  /*1ae90*/  ULDC UR5, c[0x0][0x638] ;  /* 0x00018e0000057ab9 */ /* 0x000fc80000000800 */
[----:B------:R-:W-:Y:S02]  /*1aea0*/  IMAD.MOV R3, RZ, RZ, -R2 ;  /* 0x000000ffff037224 */ /* 0x000fe400078e0a02 */
[----:B------:R-:W-:Y:S02]  /*1aeb0*/  IMAD R4, R2, UR17, R11 ;  /* 0x0000001102047c24 */ /* 0x000fe4000f8e020b */
[----:B------:R-:W-:Y:S01]  /*1aec0*/  IMAD R12, R3, UR5, R12 ;  /* 0x00000005030c7c24 */ /* 0x000fe2000f8e020c */
[----:B------:R-:W-:Y:S01]  /*1aed0*/  ULDC UR5, c[0x0][0x610] ;  /* 0x0001840000057ab9 */ /* 0x000fe20000000800 */
[----:B------:R-:W-:Y:S01]  /*1aee0*/  LOP3.LUT R3, R10, UR4, RZ, 0xc0, !PT ;  /* 0x000000040a037c12 */ /* 0x000fe2000f8ec0ff */
[----:B------:R-:W-:Y:S01]  /*1aef0*/  IMAD R7, R4, UR5, R7 ;  /* 0x0000000504077c24 */ /* 0x000fe2000f8e0207 */
[----:B------:R-:W-:Y:S01]  /*1af00*/  ULDC UR5, c[0x0][0x600] ;  /* 0x0001800000057ab9 */ /* 0x000fe20000000800 */
[----:B------:R-:W-:Y:S02]  /*1af10*/  IMAD.MOV.U32 R2, RZ, RZ, 0x1 ;  /* 0x00000001ff027424 */ /* 0x000fe400078e00ff */
[----:B------:R-:W-:-:S05]  /*1af20*/  IMAD R12, R12, UR5, R3 ;  /* 0x000000050c0c7c24 */ /* 0x000fca000f8e0203 */
[----:B------:R-:W-:Y:S02]  /*1af30*/  SEL R19, R12, R7, !P4 ;  /* 0x000000070c137207 */ /* 0x000fe40006000000 */
[----:B------:R-:W-:-:S07]  /*1af40*/  SEL R18, R7, R12, !P4 ;  /* 0x0000000c07127207 */ /* 0x000fce0006000000 */
.L_x_560:
[----:B------:R-:W-:Y:S05]  /*1af50*/  BSYNC B1 ;  /* 0x0000000000017941 */ /* 0x000fea0003800000 */
.L_x_559:
[----:B------:R-:W-:-:S13]  /*1af60*/  LOP3.LUT P1, RZ, R2, 0xff, RZ, 0xc0, !PT ;  /* 0x000000ff02ff7812 */ /* 0x000fda000782c0ff */
[----:B------:R-:W-:Y:S05]  /*1af70*/  @P1 BRA `(.L_x_563) ;  /* 0xfffffff4001c1947 */ /* 0x000fea000383ffff */
[----:B------:R-:W-:Y:S05]  /*1af80*/  BSYNC B0 ;  /* 0x0000000000007941 */ /* 0x000fea0003800000 */
.L_x_551:
[----:B------:R-:W-:-:S03]  /*1af90*/  UMOV UR5, 0xffffffff ;  /* 0xffffffff00057882 */ /* 0x000fc60000000000 */
[----:B------:R-:W-:Y:S05]  /*1afa0*/  BRA.DIV UR5, `(.L_x_564) ;  /* 0x0000000605287947 */ /* 0x000fea000b800000 */
[----:B------:R-:W-:-:S13]  /*1afb0*/  ELECT P6, URZ, PT ;  /* 0x00000000003f782f */ /* 0x000fda00038c0000 */
.L_x_579:
[----:B------:R-:W-:Y:S04]  /*1afc0*/  BSSY B0, `(.L_x_565) ;  /* 0x0000023000007945 */ /* 0x000fe80003800000 */
[----:B------:R-:W-:Y:S05]  /*1afd0*/  @!P6 BRA `(.L_x_566) ;  /* 0x000000000084e947 */ /* 0x000fea0003800000 */
[----:B------:R-:W-:-:S04]  /*1afe0*/  ULOP3.LUT UR5, UR37, 0x2, URZ, 0xfc, !UPT ;  /* 0x0000000225057892 */ /* 0x000fc8000f8efc3f */
[----:B------:R-:W-:-:S06]  /*1aff0*/  UISETP.NE.AND UP0, UPT, UR5, 0x3, UPT ;  /* 0x000000030500788c */ /* 0x000fcc000bf05270 */
[----:B------:R-:W-:-:S13]  /*1b000*/  PLOP3.LUT P0, PT, PT, PT, UP0, 0x80, 0x0 ;  /* 0x000000000000781c */ /* 0x000fda0003f0f008 */
[----:B------:R-:W-:Y:S05]  /*1b010*/  @!P0 BRA `(.L_x_567) ;  /* 0x0000000000048947 */ /* 0x000fea0003800000 */
[----:B------:R-:W-:Y:S01]  /*1b020*/  BPT.TRAP 0x1 ;  /* 0x000000040000795c */ /* 0x000fe20000300000 */
.L_x_567:
[----:B------:R-:W0:Y:S01]  /*1b030*/  S2R R3, SR_CgaCtaId ;  /* 0x0000000000037919 */ /* 0x000e220000008800 */
[----:B------:R-:W-:-:S04]  /*1b040*/  MOV R2, 0x400 ;  /* 0x0000040000027802 */ /* 0x000fc80000000f00 */
[----:B0-----:R-:W-:Y:S02]  /*1b050*/  LEA R3, R3, R2, 0x18 ;  /* 0x0000000203037211 */ /* 0x001fe400078ec0ff */
[----:B------:R-:W-:Y:S02]  /*1b060*/  SHF.L.U32 R2, R0, 0x1f, RZ ;  /* 0x0000001f00027819 */ /* 0x000fe400000006ff */
[----:B------:R-:W-:-:S05]  /*1b070*/  IADD3 R3, R3, 0x18, RZ ;  /* 0x0000001803037810 */ /* 0x000fca0007ffe0ff */
[----:B------:R-:W-:-:S04]  /*1b080*/  IMAD R5, R6, 0x8, R3 ;  /* 0x0000000806057824 */ /* 0x000fc800078e0203 */
[----:B------:R-:W0:Y:S02]  /*1b090*/  SYNCS.PHASECHK.TRANS64.TRYWAIT P0, [R5+URZ], R2 ;  /* 0x00000002050075a7 */ /* 0x000e24000800017f */
[----:B0-----:R-:W-:Y:S05]  /*1b0a0*/  @!P0 BRA `(.L_x_568) ;  /* 0x0000000400088947 */ /* 0x001fea0003800000 */
.L_x_580:
[----:B------:R-:W-:-:S05]  /*1b0b0*/  VIADD R6, R6, 0x1 ;  /* 0x0000000106067836 */ /* 0x000fca0000000000 */
[----:B------:R-:W-:-:S04]  /*1b0c0*/  ISETP.NE.AND P0, PT, R6, 0x3, PT ;  /* 0x000000030600780c */ /* 0x000fc80003f05270 */
[----:B0-----:R-:W-:Y:S02]  /*1b0d0*/  SEL R5, RZ, 0x1, P0 ;  /* 0x00000001ff057807 */ /* 0x001fe40000000000 */
[----:B------:R-:W-:Y:S02]  /*1b0e0*/  SEL R6, R6, RZ, P0 ;  /* 0x000000ff06067207 */ /* 0x000fe40000000000 */
[----:B------:R-:W-:-:S03]  /*1b0f0*/  LOP3.LUT R5, R0, R5, RZ, 0x3c, !PT ;  /* 0x0000000500057212 */ /* 0x000fc600078e3cff */
[----:B------:R-:W-:Y:S01]  /*1b100*/  IMAD R7, R6, 0x8, R3 ;  /* 0x0000000806077824 */ /* 0x000fe200078e0203 */
[----:B------:R-:W-:-:S04]  /*1b110*/  SHF.L.U32 R0, R5, 0x1f, RZ ;  /* 0x0000001f05007819 */ /* 0x000fc800000006ff */
[----:B------:R-:W0:Y:S02]  /*1b120*/  SYNCS.PHASECHK.TRANS64.TRYWAIT P0, [R7+URZ], R0 ;  /* 0x00000000070075a7 */ /* 0x000e24000800017f */
[----:B0-----:R-:W-:Y:S05]  /*1b130*/  @!P0 BRA `(.L_x_569) ;  /* 0x0000000000f88947 */ /* 0x001fea0003800000 */
.L_x_581:
[----:B0-----:R-:W-:-:S04]  /*1b140*/  IADD3 R0, R6, 0x1, RZ ;  /* 0x0000000106007810 */ /* 0x001fc80007ffe0ff */
[----:B------:R-:W-:-:S04]  /*1b150*/  ISETP.NE.AND P0, PT, R0, 0x3, PT ;  /* 0x000000030000780c */ /* 0x000fc80003f05270 */
[----:B------:R-:W-:Y:S02]  /*1b160*/  SEL R2, RZ, 0x1, P0 ;  /* 0x00000001ff027807 */ /* 0x000fe40000000000 */
[----:B------:R-:W-:Y:S02]  /*1b170*/  SEL R0, R0, RZ, P0 ;  /* 0x000000ff00007207 */ /* 0x000fe40000000000 */
[----:B------:R-:W-:-:S03]  /*1b180*/  LOP3.LUT R2, R5, R2, RZ, 0x3c, !PT ;  /* 0x0000000205027212 */ /* 0x000fc600078e3cff */
[----:B------:R-:W-:Y:S01]  /*1b190*/  IMAD R3, R0, 0x8, R3 ;  /* 0x0000000800037824 */ /* 0x000fe200078e0203 */
[----:B------:R-:W-:-:S07]  /*1b1a0*/  SHF.L.U32 R0, R2, 0x1f, RZ ;  /* 0x0000001f02007819 */ /* 0x000fce00000006ff */
.L_x_570:
[----:B0-----:R0:W1:Y:S02]  /*1b1b0*/  SYNCS.PHASECHK.TRANS64.TRYWAIT P0, [R3+URZ], R0 ;  /* 0x00000000030075a7 */ /* 0x001064000800017f */
[----:B-1----:R-:W-:Y:S05]  /*1b1c0*/  @!P0 NANOSLEEP.SYNCS 0x989680 ;  /* 0x009896800000895d */ /* 0x002fea0003900000 */
[----:B------:R-:W1:Y:S02]  /*1b1d0*/  @!P0 SYNCS.PHASECHK.TRANS64 P0, [R3+URZ], R0 ;  /* 0x00000000030085a7 */ /* 0x000e64000800007f */
[----:B-1----:R-:W-:Y:S05]  /*1b1e0*/  @!P0 BRA `(.L_x_570) ;  /* 0xfffffffc00f08947 */ /* 0x002fea000383ffff */
.L_x_566:
[----:B------:R-:W-:Y:S05]  /*1b1f0*/  BSYNC B0 ;  /* 0x0000000000007941 */ /* 0x000fea0003800000 */
.L_x_565:
[----:B------:R-:W-:Y:S05]  /*1b200*/  EXIT ;  /* 0x000000000000794d */ /* 0x000fea0003800000 */
.L_x_19:
[----:B--2---:R-:W-:-:S04]  /*1b210*/  IMAD.U32 R0, RZ, RZ, UR47 ;  /* 0x0000002fff007e24 */ /* 0x004fc8000f8e00ff */
[----:B------:R2:W3:Y:S03]  /*1b220*/  SYNCS.PHASECHK.TRANS64.TRYWAIT P0, [R0+URZ], R3 ;  /* 0x00000003000075a7 */ /* 0x0004e6000800017f */
[----:B---3--:R-:W-:Y:S05]  /*1b230*/  @!P0 NANOSLEEP.SYNCS 0x989680 ;  /* 0x009896800000895d */ /* 0x008fea0003900000 */
[----:B------:R-:W3:Y:S02]  /*1b240*/  @!P0 SYNCS.PHASECHK.TRANS64 P0, [R0+URZ], R3 ;  /* 0x00000003000085a7 */ /* 0x000ee4000800007f */
[----:B---3--:R-:W-:Y:S05]  /*1b250*/  @!P0 BRA `(.L_x_19) ;  /* 0xfffffffc00ec8947 */ /* 0x008fea000383ffff */
[----:B------:R-:W-:Y:S05]  /*1b260*/  BRA `(.L_x_571) ;  /* 0xfffffe6400487947 */ /* 0x000fea000383ffff */
.L_x_24:
[----:B---3--:R3:W4:Y:S02]  /*1b270*/  SYNCS.PHASECHK.TRANS64.TRYWAIT P1, [R3+URZ], R0 ;  /* 0x00000000030075a7 */ /* 0x008724000802017f */
[----:B----4-:R-:W-:Y:S05]  /*1b280*/  @!P1 NANOSLEEP.SYNCS 0x989680 ;  /* 0x009896800000995d */ /* 0x010fea0003900000 */
[----:B------:R-:W4:Y:S02]  /*1b290*/  @!P1 SYNCS.PHASECHK.TRANS64 P1, [R3+URZ], R0 ;  /* 0x00000000030095a7 */ /* 0x000f24000802007f */
[----:B----4-:R-:W-:Y:S05]  /*1b2a0*/  @!P1 BRA `(.L_x_24) ;  /* 0xfffffffc00f09947 */ /* 0x010fea000383ffff */
[----:B------:R-:W-:Y:S05]  /*1b2b0*/  BRA `(.L_x_23) ;  /* 0xfffffe6400bc7947 */ /* 0x000fea000383ffff */
.L_x_29:
[----:B-1----:R-:W-:-:S04]  /*1b2c0*/  IMAD.U32 R4, RZ, RZ, UR4 ;  /* 0x00000004ff047e24 */ /* 0x002fc8000f8e00ff */
[----:B------:R1:W2:Y:S03]  /*1b2d0*/  SYNCS.PHASECHK.TRANS64.TRYWAIT P1, [R4+URZ], R3 ;  /* 0x00000003040075a7 */ /* 0x0002a6000802017f */
[----:B--2---:R-:W-:Y:S05]  /*1b2e0*/  @!P1 NANOSLEEP.SYNCS 0x989680 ;  /* 0x009896800000995d */ /* 0x004fea0003900000 */
[----:B------:R-:W2:Y:S02]  /*1b2f0*/  @!P1 SYNCS.PHASECHK.TRANS64 P1, [R4+URZ], R3 ;  /* 0x00000003040095a7 */ /* 0x000ea4000802007f */
[----:B--2---:R-:W-:Y:S05]  /*1b300*/  @!P1 BRA `(.L_x_29) ;  /* 0xfffffffc00ec9947 */ /* 0x004fea000383ffff */
[----:B------:R-:W-:Y:S05]  /*1b310*/  BRA `(.L_x_28) ;  /* 0xfffffe9c00307947 */ /* 0x000fea000383ffff */
.L_x_35:
[----:B0-----:R-:W-:-:S04]  /*1b320*/  MOV R3, UR47 ;  /* 0x0000002f00037c02 */ /* 0x001fc80008000f00 */
[----:B------:R0:W1:Y:S03]  /*1b330*/  SYNCS.PHASECHK.TRANS64.TRYWAIT P0, [R3+URZ+0x10], R0 ;  /* 0x00001000030075a7 */ /* 0x000066000800017f */
[----:B-1----:R-:W-:Y:S05]  /*1b340*/  @!P0 NANOSLEEP.SYNCS 0x989680 ;  /* 0x009896800000895d */ /* 0x002fea0003900000 */
[----:B------:R-:W1:Y:S02]  /*1b350*/  @!P0 SYNCS.PHASECHK.TRANS64 P0, [R3+URZ+0x10], R0 ;  /* 0x00001000030085a7 */ /* 0x000e64000800007f */
[----:B-1----:R-:W-:Y:S05]  /*1b360*/  @!P0 BRA `(.L_x_35) ;  /* 0xfffffffc00ec8947 */ /* 0x002fea000383ffff */
[----:B------:R-:W-:Y:S05]  /*1b370*/  BRA `(.L_x_572) ;  /* 0xfffffee0002c7947 */ /* 0x000fea000383ffff */
.L_x_552:
[----:B------:R-:W-:Y:S01]  /*1b380*/  BSSY B1, `(.L_x_573) ;  /* 0x0000006000017945 */ /* 0x000fe20003800000 */
[----:B------:R-:W-:-:S07]  /*1b390*/  IMAD.MOV.U32 R15, RZ, RZ, -0x1 ;  /* 0xffffffffff0f7424 */ /* 0x000fce00078e00ff */
[----:B------:R-:W-:Y:S05]  /*1b3a0*/  WARPSYNC.COLLECTIVE R15, `(.L_x_574) ;  /* 0x000000000f0c7348 */ /* 0x000fea0003c00000 */
[----:B------:R-:W-:Y:S02]  /*1b3b0*/  ELECT P6, UR62, PT ;  /* 0x00000000003e782f */ /* 0x000fe400038c0000 */
[----:B------:R-:W-:Y:S01]  /*1b3c0*/  MOV R14, UR62 ;  /* 0x0000003e000e7c02 */ /* 0x000fe20008000f00 */
[----:B------:R-:W-:Y:S10]  /*1b3d0*/  ENDCOLLECTIVE ;  /* 0x000000000000791b */ /* 0x000ff40003800000 */
.L_x_574:
[----:B------:R-:W-:Y:S05]  /*1b3e0*/  BSYNC B1 ;  /* 0x0000000000017941 */ /* 0x000fea0003800000 */
.L_x_573:
[----:B------:R-:W-:Y:S05]  /*1b3f0*/  BRA `(.L_x_575) ;  /* 0xfffffff000087947 */ /* 0x000fea000383ffff */
.L_x_555:
[----:B0-----:R0:W1:Y:S02]  /*1b400*/  SYNCS.PHASECHK.TRANS64.TRYWAIT P1, [R3+URZ+0x18], R10 ;  /* 0x0000180a030075a7 */ /* 0x001064000802017f */
[----:B-1----:R-:W-:Y:S05]  /*1b410*/  @!P1 NANOSLEEP.SYNCS 0x989680 ;  /* 0x009896800000995d */ /* 0x002fea0003900000 */
[----:B------:R-:W1:Y:S02]  /*1b420*/  @!P1 SYNCS.PHASECHK.TRANS64 P1, [R3+URZ+0x18], R10 ;  /* 0x0000180a030095a7 */ /* 0x000e64000802007f */
[----:B-1----:R-:W-:Y:S05]  /*1b430*/  @!P1 BRA `(.L_x_555) ;  /* 0xfffffffc00f09947 */ /* 0x002fea000383ffff */
[----:B------:R-:W-:Y:S05]  /*1b440*/  BRA `(.L_x_576) ;  /* 0xfffffff0003c7947 */ /* 0x000fea000383ffff */
.L_x_564:
[----:B------:R-:W-:Y:S01]  /*1b450*/  BSSY B0, `(.L_x_577) ;  /* 0x0000006000007945 */ /* 0x000fe20003800000 */
[----:B------:R-:W-:-:S07]  /*1b460*/  IMAD.MOV.U32 R15, RZ, RZ, -0x1 ;  /* 0xffffffffff0f7424 */ /* 0x000fce00078e00ff */
[----:B------:R-:W-:Y:S05]  /*1b470*/  WARPSYNC.COLLECTIVE R15, `(.L_x_578) ;  /* 0x000000000f0c7348 */ /* 0x000fea0003c00000 */
[----:B------:R-:W-:Y:S02]  /*1b480*/  ELECT P6, UR62, PT ;  /* 0x00000000003e782f */ /* 0x000fe400038c0000 */
[----:B------:R-:W-:Y:S01]  /*1b490*/  MOV R14, UR62 ;  /* 0x0000003e000e7c02 */ /* 0x000fe20008000f00 */
[----:B------:R-:W-:Y:S10]  /*1b4a0*/  ENDCOLLECTIVE ;  /* 0x000000000000791b */ /* 0x000ff40003800000 */
.L_x_578:
[----:B------:R-:W-:Y:S05]  /*1b4b0*/  BSYNC B0 ;  /* 0x0000000000007941 */ /* 0x000fea0003800000 */
.L_x_577:
[----:B------:R-:W-:Y:S05]  /*1b4c0*/  BRA `(.L_x_579) ;  /* 0xfffffff800bc7947 */ /* 0x000fea000383ffff */
.L_x_568:
[----:B0-----:R0:W1:Y:S02]  /*1b4d0*/  SYNCS.PHASECHK.TRANS64.TRYWAIT P0, [R5+URZ], R2 ;  /* 0x00000002050075a7 */ /* 0x001064000800017f */
[----:B-1----:R-:W-:Y:S05]  /*1b4e0*/  @!P0 NANOSLEEP.SYNCS 0x989680 ;  /* 0x009896800000895d */ /* 0x002fea0003900000 */
[----:B------:R-:W1:Y:S02]  /*1b4f0*/  @!P0 SYNCS.PHASECHK.TRANS64 P0, [R5+URZ], R2 ;  /* 0x00000002050085a7 */ /* 0x000e64000800007f */
[----:B-1----:R-:W-:Y:S05]  /*1b500*/  @!P0 BRA `(.L_x_568) ;  /* 0xfffffffc00f08947 */ /* 0x002fea000383ffff */
[----:B------:R-:W-:Y:S05]  /*1b510*/  BRA `(.L_x_580) ;  /* 0xfffffff800e47947 */ /* 0x000fea000383ffff */
.L_x_569:
[----:B0-----:R0:W1:Y:S02]  /*1b520*/  SYNCS.PHASECHK.TRANS64.TRYWAIT P0, [R7+URZ], R0 ;  /* 0x00000000070075a7 */ /* 0x001064000800017f */
[----:B-1----:R-:W-:Y:S05]  /*1b530*/  @!P0 NANOSLEEP.SYNCS 0x989680 ;  /* 0x009896800000895d */ /* 0x002fea0003900000 */
[----:B------:R-:W1:Y:S02]  /*1b540*/  @!P0 SYNCS.PHASECHK.TRANS64 P0, [R7+URZ], R0 ;  /* 0x00000000070085a7 */ /* 0x000e64000800007f */
[----:B-1----:R-:W-:Y:S05]  /*1b550*/  @!P0 BRA `(.L_x_569) ;  /* 0xfffffffc00f08947 */ /* 0x002fea000383ffff */
[----:B------:R-:W-:Y:S05]  /*1b560*/  BRA `(.L_x_581) ;  /* 0xfffffff800f47947 */ /* 0x000fea000383ffff */
.L_x_582:
[----:B------:R-:W-:-:S00]  /*1b570*/  BRA `(.L_x_582) ;  /* 0xfffffffc00fc7947 */ /* 0x000fc0000383ffff */
[----:B------:R-:W-:-:S00]  /*1b580*/  NOP ;  /* 0x0000000000007918 */ /* 0x000fc00000000000 */
[----:B------:R-:W-:-:S00]  /*1b590*/  NOP ;  /* 0x0000000000007918 */ /* 0x000fc00000000000 */
[----:B------:R-:W-:-:S00]  /*1b5a0*/  NOP ;  /* 0x0000000000007918 */ /* 0x000fc00000000000 */
[----:B------:R-:W-:-:S00]  /*1b5b0*/  NOP ;  /* 0x0000000000007918 */ /* 0x000fc00000000000 */
[----:B------:R-:W-:-:S00]  /*1b5c0*/  NOP ;  /* 0x0000000000007918 */ /* 0x000fc00000000000 */
[----:B------:R-:W-:-:S00]  /*1b5d0*/  NOP ;  /* 0x0000000000007918 */ /* 0x000fc00000000000 */
[----:B------:R-:W-:-:S00]  /*1b5e0*/  NOP ;  /* 0x0000000000007918 */ /* 0x000fc00000000000 */
[----:B------:R-:W-:-:S00]  /*1b5f0*/  NOP ;  /* 0x0000000000007918 */ /* 0x000fc00000000000 */
.L_x_583:


//--------------------- .nv.global.init           --------------------------
	.section	.nv.global.init,"aw",@progbits
.nv.global.init:
	.type		$str$22,@object
	.size		$str$22,($str$23 - $str$22)
$str$22:
        /*0000*/ 	.byte	0x6b, 0x5f, 0x74, 0x69, 0x6c, 0x65, 0x5f, 0x63, 0x6f, 0x75, 0x6e, 0x74, 0x20, 0x3e, 0x3d, 0x20
        /*0010*/ 	.byte	0x31, 0x00
	.type		$str$23,@object
	.size		$str$23,(__unnamed_1 - $str$23)
$str$23:
        /*0012*/ 	.byte	0x2f, 0x74, 0x6d, 0x70, 0x2f, 0x63, 0x75, 0x74, 0x6c, 0x61, 0x73, 0x73, 0x5f, 0x73, 0x77, 0x65
        /*0022*/ 	.byte	0x65, 0x70, 0x5f, 0x73, 0x72, 0x63, 0x2f, 0x69, 0x6e, 0x63, 0x6c, 0x75, 0x64, 0x65, 0x2f, 0x63
        /*0032*/ 	.byte	0x75, 0x74, 0x6c, 0x61, 0x73, 0x73, 0x2f, 0x67, 0x65, 0x6d, 0x6d, 0x2f, 0x63, 0x6f, 0x6c, 0x6c
        /*0042*/ 	.byte	0x65, 0x63, 0x74, 0x69, 0x76, 0x65, 0x2f, 0x73, 0x6d, 0x39, 0x30, 0x5f, 0x6d, 0x6d, 0x61, 0x5f
        /*0052*/ 	.byte	0x74, 0x6d, 0x61, 0x5f, 0x67, 0x6d, 0x6d, 0x61, 0x5f, 0x73, 0x73, 0x5f, 0x77, 0x61, 0x72, 0x70
        /*0062*/ 	.byte	0x73, 0x70, 0x65, 0x63, 0x69, 0x61, 0x6c, 0x69, 0x7a, 0x65, 0x64, 0x2e, 0x68, 0x70, 0x70, 0x00
	.type		__unnamed_1,@object
	.size		__unnamed_1,(.L_0 - __unnamed_1)
__unnamed_1:
        /* <DEDUP_REMOVED lines=181> */
        /*0bc2*/ 	.byte	0x74, 0x79, 0x5d, 0x00
.L_0:


//--------------------- .nv.shared._ZN7cutlass13device_kernelINS_4gemm6kernel13GemmUniversalIN4cute5tupleIJiiiiEEENS1_10collective13CollectiveMmaINS1_34MainloopSm90TmaGmmaWarpSpecializedILi3ENS5_IJNS4_1CILi2EEENSA_ILi1EEESC_EEENS1_32KernelTmaWarpSpecializedPingpongEEENS5_IJNSA_ILi64EEENSA_ILi512EEESG_EEENS_6half_tENS5_IJlSC_lEEESJ_SK_NS4_8TiledMMAINS4_8MMA_AtomIJNS4_4SM904GMMA26MMA_64x256x16_F32F16F16_SSILNSO_5MajorE0ELSQ_0ELNSO_7ScaleInE1ELSR_1EEEEEENS4_6LayoutINS5_IJSC_SC_SC_EEENS5_IJNSA_ILi0EEESW_SW_EEEEENS5_IJNS4_10UnderscoreESZ_SZ_EEEEENS4_13SM90_TMA_LOADENS4_14ComposedLayoutINS4_7SwizzleILi3ELi4ELi3EEENS4_18smem_ptr_flag_bitsILi16EEENSU_INS5_IJNSA_ILi8EEESG_EEENS5_IJSG_SC_EEEEEEEvNS4_8identityENS4_23SM90_TMA_LOAD_MULTICASTES1C_vS1D_EENS_8epilogue10collective6detail29Sm90TmaWarpSpecializedAdapterINS1H_15DefaultEpilogueISJ_SK_SK_NS1G_6thread17LinearCombinationISJ_Li1EffLNS1L_9ScaleType4KindE0ELNS_15FloatRoundStyleE2ESJ_EENS1_15EpilogueDefaultEEEEEvvEEEEvNT_6ParamsE --------------------------
	.section	.nv.shared._ZN7cutlass13device_kernelINS_4gemm6kernel13GemmUniversalIN4cute5tupleIJiiiiEEENS1_10collective13CollectiveMmaINS1_34MainloopSm90TmaGmmaWarpSpecializedILi3ENS5_IJNS4_1CILi2EEENSA_ILi1EEESC_EEENS1_32KernelTmaWarpSpecializedPingpongEEENS5_IJNSA_ILi64EEENSA_ILi512EEESG_EEENS_6half_tENS5_IJlSC_lEEESJ_SK_NS4_8TiledMMAINS4_8MMA_AtomIJNS4_4SM904GMMA26MMA_64x256x16_F32F16F16_SSILNSO_5MajorE0ELSQ_0ELNSO_7ScaleInE1ELSR_1EEEEEENS4_6LayoutINS5_IJSC_SC_SC_EEENS5_IJNSA_ILi0EEESW_SW_EEEEENS5_IJNS4_10UnderscoreESZ_SZ_EEEEENS4_13SM90_TMA_LOADENS4_14ComposedLayoutINS4_7SwizzleILi3ELi4ELi3EEENS4_18smem_ptr_flag_bitsILi16EEENSU_INS5_IJNSA_ILi8EEESG_EEENS5_IJSG_SC_EEEEEEEvNS4_8identityENS4_23SM90_TMA_LOAD_MULTICASTES1C_vS1D_EENS_8epilogue10collective6detail29Sm90TmaWarpSpecializedAdapterINS1H_15DefaultEpilogueISJ_SK_SK_NS1G_6thread17LinearCombinationISJ_Li1EffLNS1L_9ScaleType4KindE0ELNS_15FloatRoundStyleE2ESJ_EENS1_15EpilogueDefaultEEEEEvvEEEEvNT_6ParamsE,"aw",@nobits
	.sectionflags	@""
	.align	16
	.zero		1024


//--------------------- .nv.shared.reserved.0     --------------------------
	.section	.nv.shared.reserved.0,"aw",@nobits
	.weak		__nv_reservedSMEM_offset_0_alias
	.size		__nv_reservedSMEM_offset_0_alias, 0, 0
	.other		__nv_reservedSMEM_offset_0_alias,@"STO_CUDA_RESERVED_SHARED STV_DEFAULT"
__nv_reservedSMEM_offset_0_alias:
	.zero		0


//--------------------- .nv.global                --------------------------
	.section	.nv.global,"aw",@nobits
.nv.global:
	.type		_ZN39_INTERNAL_5baf9b1d_4_k_cu_2475368b_66524cute1_E,@object
	.size		_ZN39_INTERNAL_5baf9b1d_4_k_cu_2475368b_66524cute1_E,(_ZN39_INTERNAL_5baf9b1d_4_k_cu_2475368b_66524cuda3std3__45__cpo6cbeginE - _ZN39_INTERNAL_5baf9b1d_4_k_cu_2475368b_66524cute1_E)
_ZN39_INTERNAL_5baf9b1d_4_k_cu_2475368b_66524cute1_E:
	.zero		1
	.type		_ZN39_INTERNAL_5baf9b1d_4_k_cu_2475368b_66524cuda3std3__45__cpo6cbeginE,@object
	.size		_ZN39_INTERNAL_5baf9b1d_4_k_cu_2475368b_66524cuda3std3__45__cpo6cbeginE,(_ZN39_INTERNAL_5baf9b1d_4_k_cu_2475368b_66524cuda3std3__48in_placeE - _ZN39_INTERNAL_5baf9b1d_4_k_cu_2475368b_66524cuda3std3__45__cpo6cbeginE)
_ZN39_INTERNAL_5baf9b1d_4_k_cu_2475368b_66524cuda3std3__45__cpo6cbeginE:
	.zero		1
	.type		_ZN39_INTERNAL_5baf9b1d_4_k_cu_2475368b_66524cuda3std3__48in_placeE,@object
	.size		_ZN39_INTERNAL_5baf9b1d_4_k_cu_2475368b_66524cuda3std3__48in_placeE,(_ZN39_INTERNAL_5baf9b1d_4_k_cu_2475368b_66524cuda3std6ranges3__45__cpo9iter_moveE - _ZN39_INTERNAL_5baf9b1d_4_k_cu_2475368b_66524cuda3std3__48in_placeE)
_ZN39_INTERNAL_5baf9b1d_4_k_cu_2475368b_66524cuda3std3__48in_placeE:
	.zero		1
	.type		_ZN39_INTERNAL_5baf9b1d_4_k_cu_2475368b_66524cuda3std6ranges3__45__cpo9iter_moveE,@object
	.size		_ZN39_INTERNAL_5baf9b1d_4_k_cu_2475368b_66524cuda3std6ranges3__45__cpo9iter_moveE,(_ZN39_INTERNAL_5baf9b1d_4_k_cu_2475368b_66524cuda3std3__45__cpo5beginE - _ZN39_INTERNAL_5baf9b1d_4_k_cu_2475368b_66524cuda3std6ranges3__45__cpo9iter_moveE)
_ZN39_INTERNAL_5baf9b1d_4_k_cu_2475368b_66524cuda3std6ranges3__45__cpo9iter_moveE:
	.zero		1
	.type		_ZN39_INTERNAL_5baf9b1d_4_k_cu_2475368b_66524cuda3std3__45__cpo5beginE,@object
	.size		_ZN39_INTERNAL_5baf9b1d_4_k_cu_2475368b_66524cuda3std3__45__cpo5beginE,(_ZN39_INTERNAL_5baf9b1d_4_k_cu_2475368b_66524cuda3std3__441_GLOBAL__N__5baf9b1d_4_k_cu_2475368b_66526ignoreE - _ZN39_INTERNAL_5baf9b1d_4_k_cu_2475368b_66524cuda3std3__45__cpo5beginE)
_ZN39_INTERNAL_5baf9b1d_4_k_cu_2475368b_66524cuda3std3__45__cpo5beginE:
	.zero		1
	.type		_ZN39_INTERNAL_5baf9b1d_4_k_cu_2475368b_66524cuda3std3__441_GLOBAL__N__5baf9b1d_4_k_cu_2475368b_66526ignoreE,@object
	.size		_ZN39_INTERNAL_5baf9b1d_4_k_cu_2475368b_66524cuda3std3__441_GLOBAL__N__5baf9b1d_4_k_cu_2475368b_66526ignoreE,(_ZN39_INTERNAL_5baf9b1d_4_k_cu_2475368b_66524cute7productE - _ZN39_INTERNAL_5baf9b1d_4_k_cu_2475368b_66524cuda3std3__441_GLOBAL__N__5baf9b1d_4_k_cu_2475368b_66526ignoreE)
_ZN39_INTERNAL_5baf9b1d_4_k_cu_2475368b_66524cuda3std3__441_GLOBAL__N__5baf9b1d_4_k_cu_2475368b_66526ignoreE:
	.zero		1
	.type		_ZN39_INTERNAL_5baf9b1d_4_k_cu_2475368b_66524cute7productE,@object
	.size		_ZN39_INTERNAL_5baf9b1d_4_k_cu_2475368b_66524cute7productE,(_ZN39_INTERNAL_5baf9b1d_4_k_cu_2475368b_66524cuda3std3__45__cpo3endE - _ZN39_INTERNAL_5baf9b1d_4_k_cu_2475368b_66524cute7productE)
_ZN39_INTERNAL_5baf9b1d_4_k_cu_2475368b_66524cute7productE:
	.zero		1
	.type		_ZN39_INTERNAL_5baf9b1d_4_k_cu_2475368b_66524cuda3std3__45__cpo3endE,@object
	.size		_ZN39_INTERNAL_5baf9b1d_4_k_cu_2475368b_66524cuda3std3__45__cpo3endE,(_ZN39_INTERNAL_5baf9b1d_4_k_cu_2475368b_66524cuda3std3__419piecewise_constructE - _ZN39_INTERNAL_5baf9b1d_4_k_cu_2475368b_66524cuda3std3__45__cpo3endE)
_ZN39_INTERNAL_5baf9b1d_4_k_cu_2475368b_66524cuda3std3__45__cpo3endE:
	.zero		1
	.type		_ZN39_INTERNAL_5baf9b1d_4_k_cu_2475368b_66524cuda3std3__419piecewise_constructE,@object
	.size		_ZN39_INTERNAL_5baf9b1d_4_k_cu_2475368b_66524cuda3std3__419piecewise_constructE,(_ZN39_INTERNAL_5baf9b1d_4_k_cu_2475368b_66524cuda3std3__45__cpo4cendE - _ZN39_INTERNAL_5baf9b1d_4_k_cu_2475368b_66524cuda3std3__419piecewise_constructE)
_ZN39_INTERNAL_5baf9b1d_4_k_cu_2475368b_66524cuda3std3__419piecewise_constructE:
	.zero		1
	.type		_ZN39_INTERNAL_5baf9b1d_4_k_cu_2475368b_66524cuda3std3__45__cpo4cendE,@object
	.size		_ZN39_INTERNAL_5baf9b1d_4_k_cu_2475368b_66524cuda3std3__45__cpo4cendE,(_ZN39_INTERNAL_5baf9b1d_4_k_cu_2475368b_66524cuda3std6ranges3__45__cpo4swapE - _ZN39_INTERNAL_5baf9b1d_4_k_cu_2475368b_66524cuda3std3__45__cpo4cendE)
_ZN39_INTERNAL_5baf9b1d_4_k_cu_2475368b_66524cuda3std3__45__cpo4cendE:
	.zero		1
	.type		_ZN39_INTERNAL_5baf9b1d_4_k_cu_2475368b_66524cuda3std6ranges3__45__cpo4swapE,@object
	.size		_ZN39_INTERNAL_5baf9b1d_4_k_cu_2475368b_66524cuda3std6ranges3__45__cpo4swapE,(.L_8 - _ZN39_INTERNAL_5baf9b1d_4_k_cu_2475368b_66524cuda3std6ranges3__45__cpo4swapE)
_ZN39_INTERNAL_5baf9b1d_4_k_cu_2475368b_66524cuda3std6ranges3__45__cpo4swapE:
	.zero		1
.L_8:


//--------------------- .nv.constant0._ZN7cutlass13device_kernelINS_4gemm6kernel13GemmUniversalIN4cute5tupleIJiiiiEEENS1_10collective13CollectiveMmaINS1_34MainloopSm90TmaGmmaWarpSpecializedILi3ENS5_IJNS4_1CILi2EEENSA_ILi1EEESC_EEENS1_32KernelTmaWarpSpecializedPingpongEEENS5_IJNSA_ILi64EEENSA_ILi512EEESG_EEENS_6half_tENS5_IJlSC_lEEESJ_SK_NS4_8TiledMMAINS4_8MMA_AtomIJNS4_4SM904GMMA26MMA_64x256x16_F32F16F16_SSILNSO_5MajorE0ELSQ_0ELNSO_7ScaleInE1ELSR_1EEEEEENS4_6LayoutINS5_IJSC_SC_SC_EEENS5_IJNSA_ILi0EEESW_SW_EEEEENS5_IJNS4_10UnderscoreESZ_SZ_EEEEENS4_13SM90_TMA_LOADENS4_14ComposedLayoutINS4_7SwizzleILi3ELi4ELi3EEENS4_18smem_ptr_flag_bitsILi16EEENSU_INS5_IJNSA_ILi8EEESG_EEENS5_IJSG_SC_EEEEEEEvNS4_8identityENS4_23SM90_TMA_LOAD_MULTICASTES1C_vS1D_EENS_8epilogue10collective6detail29Sm90TmaWarpSpecializedAdapterINS1H_15DefaultEpilogueISJ_SK_SK_NS1G_6thread17LinearCombinationISJ_Li1EffLNS1L_9ScaleType4KindE0ELNS_15FloatRoundStyleE2ESJ_EENS1_15EpilogueDefaultEEEEEvvEEEEvNT_6ParamsE --------------------------
	.section	.nv.constant0._ZN7cutlass13device_kernelINS_4gemm6kernel13GemmUniversalIN4cute5tupleIJiiiiEEENS1_10collective13CollectiveMmaINS1_34MainloopSm90TmaGmmaWarpSpecializedILi3ENS5_IJNS4_1CILi2EEENSA_ILi1EEESC_EEENS1_32KernelTmaWarpSpecializedPingpongEEENS5_IJNSA_ILi64EEENSA_ILi512EEESG_EEENS_6half_tENS5_IJlSC_lEEESJ_SK_NS4_8TiledMMAINS4_8MMA_AtomIJNS4_4SM904GMMA26MMA_64x256x16_F32F16F16_SSILNSO_5MajorE0ELSQ_0ELNSO_7ScaleInE1ELSR_1EEEEEENS4_6LayoutINS5_IJSC_SC_SC_EEENS5_IJNSA_ILi0EEESW_SW_EEEEENS5_IJNS4_10UnderscoreESZ_SZ_EEEEENS4_13SM90_TMA_LOADENS4_14ComposedLayoutINS4_7SwizzleILi3ELi4ELi3EEENS4_18smem_ptr_flag_bitsILi16EEENSU_INS5_IJNSA_ILi8EEESG_EEENS5_IJSG_SC_EEEEEEEvNS4_8identityENS4_23SM90_TMA_LOAD_MULTICASTES1C_vS1D_EENS_8epilogue10collective6detail29Sm90TmaWarpSpecializedAdapterINS1H_15DefaultEpilogueISJ_SK_SK_NS1G_6thread17LinearCombinationISJ_Li1EffLNS1L_9ScaleType4KindE0ELNS_15FloatRoundStyleE2ESJ_EENS1_15EpilogueDefaultEEEEEvvEEEEvNT_6ParamsE,"a",@progbits
	.sectionflags	@""
	.align	4
.nv.constant0._ZN7cutlass13device_kernelINS_4gemm6kernel13GemmUniversalIN4cute5tupleIJiiiiEEENS1_10collective13CollectiveMmaINS1_34MainloopSm90TmaGmmaWarpSpecializedILi3ENS5_IJNS4_1CILi2EEENSA_ILi1EEESC_EEENS1_32KernelTmaWarpSpecializedPingpongEEENS5_IJNSA_ILi64EEENSA_ILi512EEESG_EEENS_6half_tENS5_IJlSC_lEEESJ_SK_NS4_8TiledMMAINS4_8MMA_AtomIJNS4_4SM904GMMA26MMA_64x256x16_F32F16F16_SSILNSO_5MajorE0ELSQ_0ELNSO_7ScaleInE1ELSR_1EEEEEENS4_6LayoutINS5_IJSC_SC_SC_EEENS5_IJNSA_ILi0EEESW_SW_EEEEENS5_IJNS4_10UnderscoreESZ_SZ_EEEEENS4_13SM90_TMA_LOADENS4_14ComposedLayoutINS4_7SwizzleILi3ELi4ELi3EEENS4_18smem_ptr_flag_bitsILi16EEENSU_INS5_IJNSA_ILi8EEESG_EEENS5_IJSG_SC_EEEEEEEvNS4_8identityENS4_23SM90_TMA_LOAD_MULTICASTES1C_vS1D_EENS_8epilogue10collective6detail29Sm90TmaWarpSpecializedAdapterINS1H_15DefaultEpilogueISJ_SK_SK_NS1G_6thread17LinearCombinationISJ_Li1EffLNS1L_9ScaleType4KindE0ELNS_15FloatRoundStyleE2ESJ_EENS1_15EpilogueDefaultEEEEEvvEEEEvNT_6ParamsE:
	.zero		1664


//--------------------- SYMBOLS --------------------------

	.type		.nv.reservedSmem.offset0,@object
	.size		.nv.reservedSmem.offset0,0x4
	.type		__assertfail,@function
